//
// Generated by NVIDIA NVVM Compiler
//
// Compiler Build ID: CL-36424714
// Cuda compilation tools, release 13.0, V13.0.88
// Based on NVVM 20.0.0
//

.version 9.0
.target sm_100
.address_size 64

	// .globl	_Z18sobel_kernel_16x16PhS_PfS0_i
// _ZZ18sobel_kernel_16x16PhS_PfS0_iE8in_shmem has been demoted
// _ZZ17sobel_kernel_32x8PhS_PfS0_iE8in_shmem has been demoted

.visible .entry _Z18sobel_kernel_16x16PhS_PfS0_i(
	.param .u64 .ptr .align 1 _Z18sobel_kernel_16x16PhS_PfS0_i_param_0,
	.param .u64 .ptr .align 1 _Z18sobel_kernel_16x16PhS_PfS0_i_param_1,
	.param .u64 .ptr .align 1 _Z18sobel_kernel_16x16PhS_PfS0_i_param_2,
	.param .u64 .ptr .align 1 _Z18sobel_kernel_16x16PhS_PfS0_i_param_3,
	.param .u32 _Z18sobel_kernel_16x16PhS_PfS0_i_param_4
)
{
	.reg .pred 	%p<9>;
	.reg .b16 	%rs<22>;
	.reg .b32 	%r<59>;
	.reg .b32 	%f<329>;
	.reg .b64 	%rd<21>;
	// demoted variable
	.shared .align 4 .b8 _ZZ18sobel_kernel_16x16PhS_PfS0_iE8in_shmem[4800];
	ld.param.u64 	%rd1, [_Z18sobel_kernel_16x16PhS_PfS0_i_param_0];
	ld.param.u64 	%rd2, [_Z18sobel_kernel_16x16PhS_PfS0_i_param_1];
	ld.param.u64 	%rd3, [_Z18sobel_kernel_16x16PhS_PfS0_i_param_2];
	ld.param.u64 	%rd4, [_Z18sobel_kernel_16x16PhS_PfS0_i_param_3];
	ld.param.u32 	%r7, [_Z18sobel_kernel_16x16PhS_PfS0_i_param_4];
	mov.u32 	%r8, %ctaid.y;
	mov.u32 	%r9, %ntid.y;
	mul.lo.s32 	%r1, %r8, %r9;
	mov.u32 	%r2, %tid.y;
	add.s32 	%r10, %r2, %r1;
	add.s32 	%r3, %r10, 2;
	mov.u32 	%r11, %ctaid.x;
	mov.u32 	%r12, %ntid.x;
	mul.lo.s32 	%r4, %r11, %r12;
	mov.u32 	%r5, %tid.x;
	mad.lo.s32 	%r6, %r2, %r12, %r5;
	setp.gt.u32 	%p1, %r6, 239;
	@%p1 bra 	$L__BB0_2;
	mul.hi.u32 	%r13, %r6, -2004318071;
	shr.u32 	%r14, %r13, 5;
	cvta.to.global.u64 	%rd5, %rd1;
	cvt.u16.u32 	%rs1, %r6;
	mul.lo.s16 	%rs2, %rs1, 171;
	shr.u16 	%rs3, %rs2, 9;
	mul.lo.s16 	%rs4, %rs3, 103;
	shr.u16 	%rs5, %rs4, 11;
	mul.lo.s16 	%rs6, %rs5, 20;
	sub.s16 	%rs7, %rs3, %rs6;
	mul.lo.s16 	%rs8, %rs3, 3;
	sub.s16 	%rs9, %rs1, %rs8;
	and.b16  	%rs10, %rs7, 255;
	mul.wide.u16 	%r15, %rs10, 12;
	mov.u32 	%r16, _ZZ18sobel_kernel_16x16PhS_PfS0_iE8in_shmem;
	add.s32 	%r17, %r16, %r15;
	and.b16  	%rs11, %rs9, 255;
	mul.wide.u16 	%r18, %rs11, 4;
	add.s32 	%r19, %r17, %r18;
	mul.lo.s32 	%r20, %r7, 12;
	mul.lo.s16 	%rs12, %rs1, 137;
	shr.u16 	%rs13, %rs12, 13;
	mul.lo.s16 	%rs14, %rs13, 60;
	sub.s16 	%rs15, %rs1, %rs14;
	cvt.u32.u16 	%r21, %rs15;
	and.b32  	%r22, %r21, 255;
	add.s32 	%r23, %r14, %r1;
	mad.lo.s32 	%r24, %r7, %r23, %r4;
	mad.lo.s32 	%r25, %r24, 3, %r22;
	cvt.s64.s32 	%rd6, %r25;
	add.s64 	%rd7, %rd5, %rd6;
	ld.global.u8 	%rs16, [%rd7];
	cvt.rn.f32.u16 	%f1, %rs16;
	mad.lo.s32 	%r26, %r14, 240, %r19;
	st.shared.f32 	[%r26], %f1;
	add.s32 	%r27, %r25, %r20;
	cvt.s64.s32 	%rd8, %r27;
	add.s64 	%rd9, %rd5, %rd8;
	ld.global.u8 	%rs17, [%rd9];
	cvt.rn.f32.u16 	%f2, %rs17;
	st.shared.f32 	[%r26+960], %f2;
	add.s32 	%r28, %r27, %r20;
	cvt.s64.s32 	%rd10, %r28;
	add.s64 	%rd11, %rd5, %rd10;
	ld.global.u8 	%rs18, [%rd11];
	cvt.rn.f32.u16 	%f3, %rs18;
	st.shared.f32 	[%r26+1920], %f3;
	add.s32 	%r29, %r28, %r20;
	cvt.s64.s32 	%rd12, %r29;
	add.s64 	%rd13, %rd5, %rd12;
	ld.global.u8 	%rs19, [%rd13];
	cvt.rn.f32.u16 	%f4, %rs19;
	st.shared.f32 	[%r26+2880], %f4;
	add.s32 	%r30, %r29, %r20;
	cvt.s64.s32 	%rd14, %r30;
	add.s64 	%rd15, %rd5, %rd14;
	ld.global.u8 	%rs20, [%rd15];
	cvt.rn.f32.u16 	%f5, %rs20;
	st.shared.f32 	[%r26+3840], %f5;
$L__BB0_2:
	cvta.to.global.u64 	%rd16, %rd3;
	cvta.to.global.u64 	%rd17, %rd4;
	bar.sync 	0;
	mov.u32 	%r31, _ZZ18sobel_kernel_16x16PhS_PfS0_iE8in_shmem;
	mad.lo.s32 	%r32, %r2, 240, %r31;
	mad.lo.s32 	%r33, %r5, 12, %r32;
	ld.global.f32 	%f6, [%rd17];
	ld.global.f32 	%f7, [%rd16];
	ld.shared.f32 	%f8, [%r33];
	fma.rn.f32 	%f9, %f7, %f8, 0f00000000;
	fma.rn.f32 	%f10, %f6, %f8, 0f00000000;
	ld.shared.f32 	%f11, [%r33+4];
	fma.rn.f32 	%f12, %f7, %f11, 0f00000000;
	fma.rn.f32 	%f13, %f6, %f11, 0f00000000;
	ld.shared.f32 	%f14, [%r33+8];
	fma.rn.f32 	%f15, %f7, %f14, 0f00000000;
	fma.rn.f32 	%f16, %f6, %f14, 0f00000000;
	ld.global.f32 	%f17, [%rd17+4];
	ld.global.f32 	%f18, [%rd16+4];
	ld.shared.f32 	%f19, [%r33+12];
	fma.rn.f32 	%f20, %f18, %f19, %f9;
	fma.rn.f32 	%f21, %f17, %f19, %f10;
	ld.shared.f32 	%f22, [%r33+16];
	fma.rn.f32 	%f23, %f18, %f22, %f12;
	fma.rn.f32 	%f24, %f17, %f22, %f13;
	ld.shared.f32 	%f25, [%r33+20];
	fma.rn.f32 	%f26, %f18, %f25, %f15;
	fma.rn.f32 	%f27, %f17, %f25, %f16;
	ld.global.f32 	%f28, [%rd17+8];
	ld.global.f32 	%f29, [%rd16+8];
	ld.shared.f32 	%f30, [%r33+24];
	fma.rn.f32 	%f31, %f29, %f30, %f20;
	fma.rn.f32 	%f32, %f28, %f30, %f21;
	ld.shared.f32 	%f33, [%r33+28];
	fma.rn.f32 	%f34, %f29, %f33, %f23;
	fma.rn.f32 	%f35, %f28, %f33, %f24;
	ld.shared.f32 	%f36, [%r33+32];
	fma.rn.f32 	%f37, %f29, %f36, %f26;
	fma.rn.f32 	%f38, %f28, %f36, %f27;
	ld.global.f32 	%f39, [%rd17+12];
	ld.global.f32 	%f40, [%rd16+12];
	ld.shared.f32 	%f41, [%r33+36];
	fma.rn.f32 	%f42, %f40, %f41, %f31;
	fma.rn.f32 	%f43, %f39, %f41, %f32;
	ld.shared.f32 	%f44, [%r33+40];
	fma.rn.f32 	%f45, %f40, %f44, %f34;
	fma.rn.f32 	%f46, %f39, %f44, %f35;
	ld.shared.f32 	%f47, [%r33+44];
	fma.rn.f32 	%f48, %f40, %f47, %f37;
	fma.rn.f32 	%f49, %f39, %f47, %f38;
	ld.global.f32 	%f50, [%rd17+16];
	ld.global.f32 	%f51, [%rd16+16];
	ld.shared.f32 	%f52, [%r33+48];
	fma.rn.f32 	%f53, %f51, %f52, %f42;
	fma.rn.f32 	%f54, %f50, %f52, %f43;
	ld.shared.f32 	%f55, [%r33+52];
	fma.rn.f32 	%f56, %f51, %f55, %f45;
	fma.rn.f32 	%f57, %f50, %f55, %f46;
	ld.shared.f32 	%f58, [%r33+56];
	fma.rn.f32 	%f59, %f51, %f58, %f48;
	fma.rn.f32 	%f60, %f50, %f58, %f49;
	ld.global.f32 	%f61, [%rd17+20];
	ld.global.f32 	%f62, [%rd16+20];
	ld.shared.f32 	%f63, [%r33+240];
	fma.rn.f32 	%f64, %f62, %f63, %f53;
	fma.rn.f32 	%f65, %f61, %f63, %f54;
	ld.shared.f32 	%f66, [%r33+244];
	fma.rn.f32 	%f67, %f62, %f66, %f56;
	fma.rn.f32 	%f68, %f61, %f66, %f57;
	ld.shared.f32 	%f69, [%r33+248];
	fma.rn.f32 	%f70, %f62, %f69, %f59;
	fma.rn.f32 	%f71, %f61, %f69, %f60;
	ld.global.f32 	%f72, [%rd17+24];
	ld.global.f32 	%f73, [%rd16+24];
	ld.shared.f32 	%f74, [%r33+252];
	fma.rn.f32 	%f75, %f73, %f74, %f64;
	fma.rn.f32 	%f76, %f72, %f74, %f65;
	ld.shared.f32 	%f77, [%r33+256];
	fma.rn.f32 	%f78, %f73, %f77, %f67;
	fma.rn.f32 	%f79, %f72, %f77, %f68;
	ld.shared.f32 	%f80, [%r33+260];
	fma.rn.f32 	%f81, %f73, %f80, %f70;
	fma.rn.f32 	%f82, %f72, %f80, %f71;
	ld.global.f32 	%f83, [%rd17+28];
	ld.global.f32 	%f84, [%rd16+28];
	ld.shared.f32 	%f85, [%r33+264];
	fma.rn.f32 	%f86, %f84, %f85, %f75;
	fma.rn.f32 	%f87, %f83, %f85, %f76;
	ld.shared.f32 	%f88, [%r33+268];
	fma.rn.f32 	%f89, %f84, %f88, %f78;
	fma.rn.f32 	%f90, %f83, %f88, %f79;
	ld.shared.f32 	%f91, [%r33+272];
	fma.rn.f32 	%f92, %f84, %f91, %f81;
	fma.rn.f32 	%f93, %f83, %f91, %f82;
	ld.global.f32 	%f94, [%rd17+32];
	ld.global.f32 	%f95, [%rd16+32];
	ld.shared.f32 	%f96, [%r33+276];
	fma.rn.f32 	%f97, %f95, %f96, %f86;
	fma.rn.f32 	%f98, %f94, %f96, %f87;
	ld.shared.f32 	%f99, [%r33+280];
	fma.rn.f32 	%f100, %f95, %f99, %f89;
	fma.rn.f32 	%f101, %f94, %f99, %f90;
	ld.shared.f32 	%f102, [%r33+284];
	fma.rn.f32 	%f103, %f95, %f102, %f92;
	fma.rn.f32 	%f104, %f94, %f102, %f93;
	ld.global.f32 	%f105, [%rd17+36];
	ld.global.f32 	%f106, [%rd16+36];
	ld.shared.f32 	%f107, [%r33+288];
	fma.rn.f32 	%f108, %f106, %f107, %f97;
	fma.rn.f32 	%f109, %f105, %f107, %f98;
	ld.shared.f32 	%f110, [%r33+292];
	fma.rn.f32 	%f111, %f106, %f110, %f100;
	fma.rn.f32 	%f112, %f105, %f110, %f101;
	ld.shared.f32 	%f113, [%r33+296];
	fma.rn.f32 	%f114, %f106, %f113, %f103;
	fma.rn.f32 	%f115, %f105, %f113, %f104;
	ld.global.f32 	%f116, [%rd17+40];
	ld.global.f32 	%f117, [%rd16+40];
	ld.shared.f32 	%f118, [%r33+480];
	fma.rn.f32 	%f119, %f117, %f118, %f108;
	fma.rn.f32 	%f120, %f116, %f118, %f109;
	ld.shared.f32 	%f121, [%r33+484];
	fma.rn.f32 	%f122, %f117, %f121, %f111;
	fma.rn.f32 	%f123, %f116, %f121, %f112;
	ld.shared.f32 	%f124, [%r33+488];
	fma.rn.f32 	%f125, %f117, %f124, %f114;
	fma.rn.f32 	%f126, %f116, %f124, %f115;
	ld.global.f32 	%f127, [%rd17+44];
	ld.global.f32 	%f128, [%rd16+44];
	ld.shared.f32 	%f129, [%r33+492];
	fma.rn.f32 	%f130, %f128, %f129, %f119;
	fma.rn.f32 	%f131, %f127, %f129, %f120;
	ld.shared.f32 	%f132, [%r33+496];
	fma.rn.f32 	%f133, %f128, %f132, %f122;
	fma.rn.f32 	%f134, %f127, %f132, %f123;
	ld.shared.f32 	%f135, [%r33+500];
	fma.rn.f32 	%f136, %f128, %f135, %f125;
	fma.rn.f32 	%f137, %f127, %f135, %f126;
	ld.global.f32 	%f138, [%rd17+48];
	ld.global.f32 	%f139, [%rd16+48];
	ld.shared.f32 	%f140, [%r33+504];
	fma.rn.f32 	%f141, %f139, %f140, %f130;
	fma.rn.f32 	%f142, %f138, %f140, %f131;
	ld.shared.f32 	%f143, [%r33+508];
	fma.rn.f32 	%f144, %f139, %f143, %f133;
	fma.rn.f32 	%f145, %f138, %f143, %f134;
	ld.shared.f32 	%f146, [%r33+512];
	fma.rn.f32 	%f147, %f139, %f146, %f136;
	fma.rn.f32 	%f148, %f138, %f146, %f137;
	ld.global.f32 	%f149, [%rd17+52];
	ld.global.f32 	%f150, [%rd16+52];
	ld.shared.f32 	%f151, [%r33+516];
	fma.rn.f32 	%f152, %f150, %f151, %f141;
	fma.rn.f32 	%f153, %f149, %f151, %f142;
	ld.shared.f32 	%f154, [%r33+520];
	fma.rn.f32 	%f155, %f150, %f154, %f144;
	fma.rn.f32 	%f156, %f149, %f154, %f145;
	ld.shared.f32 	%f157, [%r33+524];
	fma.rn.f32 	%f158, %f150, %f157, %f147;
	fma.rn.f32 	%f159, %f149, %f157, %f148;
	ld.global.f32 	%f160, [%rd17+56];
	ld.global.f32 	%f161, [%rd16+56];
	ld.shared.f32 	%f162, [%r33+528];
	fma.rn.f32 	%f163, %f161, %f162, %f152;
	fma.rn.f32 	%f164, %f160, %f162, %f153;
	ld.shared.f32 	%f165, [%r33+532];
	fma.rn.f32 	%f166, %f161, %f165, %f155;
	fma.rn.f32 	%f167, %f160, %f165, %f156;
	ld.shared.f32 	%f168, [%r33+536];
	fma.rn.f32 	%f169, %f161, %f168, %f158;
	fma.rn.f32 	%f170, %f160, %f168, %f159;
	ld.global.f32 	%f171, [%rd17+60];
	ld.global.f32 	%f172, [%rd16+60];
	ld.shared.f32 	%f173, [%r33+720];
	fma.rn.f32 	%f174, %f172, %f173, %f163;
	fma.rn.f32 	%f175, %f171, %f173, %f164;
	ld.shared.f32 	%f176, [%r33+724];
	fma.rn.f32 	%f177, %f172, %f176, %f166;
	fma.rn.f32 	%f178, %f171, %f176, %f167;
	ld.shared.f32 	%f179, [%r33+728];
	fma.rn.f32 	%f180, %f172, %f179, %f169;
	fma.rn.f32 	%f181, %f171, %f179, %f170;
	ld.global.f32 	%f182, [%rd17+64];
	ld.global.f32 	%f183, [%rd16+64];
	ld.shared.f32 	%f184, [%r33+732];
	fma.rn.f32 	%f185, %f183, %f184, %f174;
	fma.rn.f32 	%f186, %f182, %f184, %f175;
	ld.shared.f32 	%f187, [%r33+736];
	fma.rn.f32 	%f188, %f183, %f187, %f177;
	fma.rn.f32 	%f189, %f182, %f187, %f178;
	ld.shared.f32 	%f190, [%r33+740];
	fma.rn.f32 	%f191, %f183, %f190, %f180;
	fma.rn.f32 	%f192, %f182, %f190, %f181;
	ld.global.f32 	%f193, [%rd17+68];
	ld.global.f32 	%f194, [%rd16+68];
	ld.shared.f32 	%f195, [%r33+744];
	fma.rn.f32 	%f196, %f194, %f195, %f185;
	fma.rn.f32 	%f197, %f193, %f195, %f186;
	ld.shared.f32 	%f198, [%r33+748];
	fma.rn.f32 	%f199, %f194, %f198, %f188;
	fma.rn.f32 	%f200, %f193, %f198, %f189;
	ld.shared.f32 	%f201, [%r33+752];
	fma.rn.f32 	%f202, %f194, %f201, %f191;
	fma.rn.f32 	%f203, %f193, %f201, %f192;
	ld.global.f32 	%f204, [%rd17+72];
	ld.global.f32 	%f205, [%rd16+72];
	ld.shared.f32 	%f206, [%r33+756];
	fma.rn.f32 	%f207, %f205, %f206, %f196;
	fma.rn.f32 	%f208, %f204, %f206, %f197;
	ld.shared.f32 	%f209, [%r33+760];
	fma.rn.f32 	%f210, %f205, %f209, %f199;
	fma.rn.f32 	%f211, %f204, %f209, %f200;
	ld.shared.f32 	%f212, [%r33+764];
	fma.rn.f32 	%f213, %f205, %f212, %f202;
	fma.rn.f32 	%f214, %f204, %f212, %f203;
	ld.global.f32 	%f215, [%rd17+76];
	ld.global.f32 	%f216, [%rd16+76];
	ld.shared.f32 	%f217, [%r33+768];
	fma.rn.f32 	%f218, %f216, %f217, %f207;
	fma.rn.f32 	%f219, %f215, %f217, %f208;
	ld.shared.f32 	%f220, [%r33+772];
	fma.rn.f32 	%f221, %f216, %f220, %f210;
	fma.rn.f32 	%f222, %f215, %f220, %f211;
	ld.shared.f32 	%f223, [%r33+776];
	fma.rn.f32 	%f224, %f216, %f223, %f213;
	fma.rn.f32 	%f225, %f215, %f223, %f214;
	ld.global.f32 	%f226, [%rd17+80];
	ld.global.f32 	%f227, [%rd16+80];
	ld.shared.f32 	%f228, [%r33+960];
	fma.rn.f32 	%f229, %f227, %f228, %f218;
	fma.rn.f32 	%f230, %f226, %f228, %f219;
	ld.shared.f32 	%f231, [%r33+964];
	fma.rn.f32 	%f232, %f227, %f231, %f221;
	fma.rn.f32 	%f233, %f226, %f231, %f222;
	ld.shared.f32 	%f234, [%r33+968];
	fma.rn.f32 	%f235, %f227, %f234, %f224;
	fma.rn.f32 	%f236, %f226, %f234, %f225;
	ld.global.f32 	%f237, [%rd17+84];
	ld.global.f32 	%f238, [%rd16+84];
	ld.shared.f32 	%f239, [%r33+972];
	fma.rn.f32 	%f240, %f238, %f239, %f229;
	fma.rn.f32 	%f241, %f237, %f239, %f230;
	ld.shared.f32 	%f242, [%r33+976];
	fma.rn.f32 	%f243, %f238, %f242, %f232;
	fma.rn.f32 	%f244, %f237, %f242, %f233;
	ld.shared.f32 	%f245, [%r33+980];
	fma.rn.f32 	%f246, %f238, %f245, %f235;
	fma.rn.f32 	%f247, %f237, %f245, %f236;
	ld.global.f32 	%f248, [%rd17+88];
	ld.global.f32 	%f249, [%rd16+88];
	ld.shared.f32 	%f250, [%r33+984];
	fma.rn.f32 	%f251, %f249, %f250, %f240;
	fma.rn.f32 	%f252, %f248, %f250, %f241;
	ld.shared.f32 	%f253, [%r33+988];
	fma.rn.f32 	%f254, %f249, %f253, %f243;
	fma.rn.f32 	%f255, %f248, %f253, %f244;
	ld.shared.f32 	%f256, [%r33+992];
	fma.rn.f32 	%f257, %f249, %f256, %f246;
	fma.rn.f32 	%f258, %f248, %f256, %f247;
	ld.global.f32 	%f259, [%rd17+92];
	ld.global.f32 	%f260, [%rd16+92];
	ld.shared.f32 	%f261, [%r33+996];
	fma.rn.f32 	%f262, %f260, %f261, %f251;
	fma.rn.f32 	%f263, %f259, %f261, %f252;
	ld.shared.f32 	%f264, [%r33+1000];
	fma.rn.f32 	%f265, %f260, %f264, %f254;
	fma.rn.f32 	%f266, %f259, %f264, %f255;
	ld.shared.f32 	%f267, [%r33+1004];
	fma.rn.f32 	%f268, %f260, %f267, %f257;
	fma.rn.f32 	%f269, %f259, %f267, %f258;
	ld.global.f32 	%f270, [%rd17+96];
	ld.global.f32 	%f271, [%rd16+96];
	ld.shared.f32 	%f272, [%r33+1008];
	fma.rn.f32 	%f273, %f271, %f272, %f262;
	fma.rn.f32 	%f274, %f270, %f272, %f263;
	ld.shared.f32 	%f275, [%r33+1012];
	fma.rn.f32 	%f276, %f271, %f275, %f265;
	fma.rn.f32 	%f277, %f270, %f275, %f266;
	ld.shared.f32 	%f278, [%r33+1016];
	fma.rn.f32 	%f279, %f271, %f278, %f268;
	fma.rn.f32 	%f280, %f270, %f278, %f269;
	abs.f32 	%f281, %f273;
	abs.f32 	%f282, %f274;
	mov.b32 	%r34, %f282;
	mov.b32 	%r35, %f281;
	min.s32 	%r36, %r34, %r35;
	mov.b32 	%f283, %r36;
	max.s32 	%r37, %r35, %r34;
	mov.b32 	%f284, %r37;
	and.b32  	%r38, %r37, -33554432;
	xor.b32  	%r39, %r38, 2122317824;
	mov.b32 	%f285, %r39;
	mul.f32 	%f286, %f283, %f285;
	mul.f32 	%f287, %f284, %f285;
	mul.f32 	%f288, %f286, %f286;
	fma.rn.f32 	%f289, %f287, %f287, %f288;
	sqrt.rn.f32 	%f290, %f289;
	or.b32  	%r40, %r38, 8388608;
	mov.b32 	%f291, %r40;
	mul.f32 	%f292, %f290, %f291;
	setp.eq.f32 	%p2, %f283, 0f00000000;
	selp.f32 	%f293, %f284, %f292, %p2;
	setp.eq.f32 	%p3, %f283, 0f7F800000;
	mul.f32 	%f294, %f293, 0f3E99096C;
	selp.f32 	%f295, 0f7F800000, %f294, %p3;
	abs.f32 	%f296, %f276;
	abs.f32 	%f297, %f277;
	mov.b32 	%r41, %f297;
	mov.b32 	%r42, %f296;
	min.s32 	%r43, %r41, %r42;
	mov.b32 	%f298, %r43;
	max.s32 	%r44, %r42, %r41;
	mov.b32 	%f299, %r44;
	and.b32  	%r45, %r44, -33554432;
	xor.b32  	%r46, %r45, 2122317824;
	mov.b32 	%f300, %r46;
	mul.f32 	%f301, %f298, %f300;
	mul.f32 	%f302, %f299, %f300;
	mul.f32 	%f303, %f301, %f301;
	fma.rn.f32 	%f304, %f302, %f302, %f303;
	sqrt.rn.f32 	%f305, %f304;
	or.b32  	%r47, %r45, 8388608;
	mov.b32 	%f306, %r47;
	mul.f32 	%f307, %f305, %f306;
	setp.eq.f32 	%p4, %f298, 0f00000000;
	selp.f32 	%f308, %f299, %f307, %p4;
	setp.eq.f32 	%p5, %f298, 0f7F800000;
	mul.f32 	%f309, %f308, 0f3F1645A2;
	selp.f32 	%f310, 0f7F800000, %f309, %p5;
	add.f32 	%f311, %f295, %f310;
	abs.f32 	%f312, %f279;
	abs.f32 	%f313, %f280;
	mov.b32 	%r48, %f313;
	mov.b32 	%r49, %f312;
	min.s32 	%r50, %r48, %r49;
	mov.b32 	%f314, %r50;
	max.s32 	%r51, %r49, %r48;
	mov.b32 	%f315, %r51;
	and.b32  	%r52, %r51, -33554432;
	xor.b32  	%r53, %r52, 2122317824;
	mov.b32 	%f316, %r53;
	mul.f32 	%f317, %f314, %f316;
	mul.f32 	%f318, %f315, %f316;
	mul.f32 	%f319, %f317, %f317;
	fma.rn.f32 	%f320, %f318, %f318, %f319;
	sqrt.rn.f32 	%f321, %f320;
	or.b32  	%r54, %r52, 8388608;
	mov.b32 	%f322, %r54;
	mul.f32 	%f323, %f321, %f322;
	setp.eq.f32 	%p6, %f314, 0f00000000;
	selp.f32 	%f324, %f315, %f323, %p6;
	setp.eq.f32 	%p7, %f314, 0f7F800000;
	mul.f32 	%f325, %f324, 0f3DE978D5;
	selp.f32 	%f326, 0f7F800000, %f325, %p7;
	add.f32 	%f327, %f311, %f326;
	setp.gt.f32 	%p8, %f327, 0f42200000;
	selp.f32 	%f328, 0f437F0000, 0f00000000, %p8;
	cvt.rzi.u32.f32 	%r55, %f328;
	cvt.u16.u32 	%rs21, %r55;
	add.s32 	%r56, %r5, %r4;
	mad.lo.s32 	%r57, %r7, %r3, %r56;
	mad.lo.s32 	%r58, %r57, 3, 6;
	cvta.to.global.u64 	%rd18, %rd2;
	cvt.s64.s32 	%rd19, %r58;
	add.s64 	%rd20, %rd18, %rd19;
	st.global.u8 	[%rd20], %rs21;
	st.global.u8 	[%rd20+1], %rs21;
	st.global.u8 	[%rd20+2], %rs21;
	ret;

}
	// .globl	_Z17sobel_kernel_32x8PhS_PfS0_i
.visible .entry _Z17sobel_kernel_32x8PhS_PfS0_i(
	.param .u64 .ptr .align 1 _Z17sobel_kernel_32x8PhS_PfS0_i_param_0,
	.param .u64 .ptr .align 1 _Z17sobel_kernel_32x8PhS_PfS0_i_param_1,
	.param .u64 .ptr .align 1 _Z17sobel_kernel_32x8PhS_PfS0_i_param_2,
	.param .u64 .ptr .align 1 _Z17sobel_kernel_32x8PhS_PfS0_i_param_3,
	.param .u32 _Z17sobel_kernel_32x8PhS_PfS0_i_param_4
)
{
	.reg .pred 	%p<10>;
	.reg .b16 	%rs<14>;
	.reg .b32 	%r<63>;
	.reg .b32 	%f<330>;
	.reg .b64 	%rd<23>;
	// demoted variable
	.shared .align 4 .b8 _ZZ17sobel_kernel_32x8PhS_PfS0_iE8in_shmem[5184];
	ld.param.u64 	%rd1, [_Z17sobel_kernel_32x8PhS_PfS0_i_param_0];
	ld.param.u64 	%rd2, [_Z17sobel_kernel_32x8PhS_PfS0_i_param_1];
	ld.param.u64 	%rd3, [_Z17sobel_kernel_32x8PhS_PfS0_i_param_2];
	ld.param.u64 	%rd4, [_Z17sobel_kernel_32x8PhS_PfS0_i_param_3];
	ld.param.u32 	%r7, [_Z17sobel_kernel_32x8PhS_PfS0_i_param_4];
	mov.u32 	%r8, %ctaid.y;
	mov.u32 	%r9, %ntid.y;
	mul.lo.s32 	%r1, %r8, %r9;
	mov.u32 	%r2, %tid.y;
	add.s32 	%r10, %r2, %r1;
	add.s32 	%r3, %r10, 2;
	mov.u32 	%r11, %ctaid.x;
	mov.u32 	%r12, %ntid.x;
	mul.lo.s32 	%r4, %r11, %r12;
	mov.u32 	%r5, %tid.x;
	mad.lo.s32 	%r6, %r2, %r12, %r5;
	setp.gt.u32 	%p1, %r6, 215;
	@%p1 bra 	$L__BB1_2;
	shr.u32 	%r13, %r6, 2;
	mul.hi.u32 	%r14, %r13, 1272582903;
	shr.u32 	%r15, %r14, 3;
	cvta.to.global.u64 	%rd5, %rd1;
	cvt.u16.u32 	%rs1, %r6;
	mul.lo.s16 	%rs2, %rs1, 171;
	shr.u16 	%rs3, %rs2, 9;
	cvt.u32.u16 	%r16, %rs3;
	add.s32 	%r17, %r16, -36;
	setp.lt.u32 	%p2, %r6, 108;
	selp.b32 	%r18, %r16, %r17, %p2;
	mul.lo.s16 	%rs4, %rs3, 3;
	sub.s16 	%rs5, %rs1, %rs4;
	mov.u32 	%r19, _ZZ17sobel_kernel_32x8PhS_PfS0_iE8in_shmem;
	mad.lo.s32 	%r20, %r18, 12, %r19;
	and.b16  	%rs6, %rs5, 255;
	mul.wide.u16 	%r21, %rs6, 4;
	add.s32 	%r22, %r20, %r21;
	mul.lo.s32 	%r23, %r7, 6;
	add.s32 	%r24, %r6, -108;
	selp.b32 	%r25, %r6, %r24, %p2;
	add.s32 	%r26, %r15, %r1;
	mad.lo.s32 	%r27, %r7, %r26, %r4;
	mad.lo.s32 	%r28, %r27, 3, %r25;
	cvt.s64.s32 	%rd6, %r28;
	add.s64 	%rd7, %rd5, %rd6;
	ld.global.u8 	%rs7, [%rd7];
	cvt.rn.f32.u16 	%f1, %rs7;
	mad.lo.s32 	%r29, %r15, 432, %r22;
	st.shared.f32 	[%r29], %f1;
	add.s32 	%r30, %r28, %r23;
	cvt.s64.s32 	%rd8, %r30;
	add.s64 	%rd9, %rd5, %rd8;
	ld.global.u8 	%rs8, [%rd9];
	cvt.rn.f32.u16 	%f2, %rs8;
	st.shared.f32 	[%r29+864], %f2;
	add.s32 	%r31, %r30, %r23;
	cvt.s64.s32 	%rd10, %r31;
	add.s64 	%rd11, %rd5, %rd10;
	ld.global.u8 	%rs9, [%rd11];
	cvt.rn.f32.u16 	%f3, %rs9;
	st.shared.f32 	[%r29+1728], %f3;
	add.s32 	%r32, %r31, %r23;
	cvt.s64.s32 	%rd12, %r32;
	add.s64 	%rd13, %rd5, %rd12;
	ld.global.u8 	%rs10, [%rd13];
	cvt.rn.f32.u16 	%f4, %rs10;
	st.shared.f32 	[%r29+2592], %f4;
	add.s32 	%r33, %r32, %r23;
	cvt.s64.s32 	%rd14, %r33;
	add.s64 	%rd15, %rd5, %rd14;
	ld.global.u8 	%rs11, [%rd15];
	cvt.rn.f32.u16 	%f5, %rs11;
	st.shared.f32 	[%r29+3456], %f5;
	add.s32 	%r34, %r33, %r23;
	cvt.s64.s32 	%rd16, %r34;
	add.s64 	%rd17, %rd5, %rd16;
	ld.global.u8 	%rs12, [%rd17];
	cvt.rn.f32.u16 	%f6, %rs12;
	st.shared.f32 	[%r29+4320], %f6;
$L__BB1_2:
	cvta.to.global.u64 	%rd18, %rd3;
	cvta.to.global.u64 	%rd19, %rd4;
	bar.sync 	0;
	mov.u32 	%r35, _ZZ17sobel_kernel_32x8PhS_PfS0_iE8in_shmem;
	mad.lo.s32 	%r36, %r2, 432, %r35;
	mad.lo.s32 	%r37, %r5, 12, %r36;
	ld.global.f32 	%f7, [%rd19];
	ld.global.f32 	%f8, [%rd18];
	ld.shared.f32 	%f9, [%r37];
	fma.rn.f32 	%f10, %f8, %f9, 0f00000000;
	fma.rn.f32 	%f11, %f7, %f9, 0f00000000;
	ld.shared.f32 	%f12, [%r37+4];
	fma.rn.f32 	%f13, %f8, %f12, 0f00000000;
	fma.rn.f32 	%f14, %f7, %f12, 0f00000000;
	ld.shared.f32 	%f15, [%r37+8];
	fma.rn.f32 	%f16, %f8, %f15, 0f00000000;
	fma.rn.f32 	%f17, %f7, %f15, 0f00000000;
	ld.global.f32 	%f18, [%rd19+4];
	ld.global.f32 	%f19, [%rd18+4];
	ld.shared.f32 	%f20, [%r37+12];
	fma.rn.f32 	%f21, %f19, %f20, %f10;
	fma.rn.f32 	%f22, %f18, %f20, %f11;
	ld.shared.f32 	%f23, [%r37+16];
	fma.rn.f32 	%f24, %f19, %f23, %f13;
	fma.rn.f32 	%f25, %f18, %f23, %f14;
	ld.shared.f32 	%f26, [%r37+20];
	fma.rn.f32 	%f27, %f19, %f26, %f16;
	fma.rn.f32 	%f28, %f18, %f26, %f17;
	ld.global.f32 	%f29, [%rd19+8];
	ld.global.f32 	%f30, [%rd18+8];
	ld.shared.f32 	%f31, [%r37+24];
	fma.rn.f32 	%f32, %f30, %f31, %f21;
	fma.rn.f32 	%f33, %f29, %f31, %f22;
	ld.shared.f32 	%f34, [%r37+28];
	fma.rn.f32 	%f35, %f30, %f34, %f24;
	fma.rn.f32 	%f36, %f29, %f34, %f25;
	ld.shared.f32 	%f37, [%r37+32];
	fma.rn.f32 	%f38, %f30, %f37, %f27;
	fma.rn.f32 	%f39, %f29, %f37, %f28;
	ld.global.f32 	%f40, [%rd19+12];
	ld.global.f32 	%f41, [%rd18+12];
	ld.shared.f32 	%f42, [%r37+36];
	fma.rn.f32 	%f43, %f41, %f42, %f32;
	fma.rn.f32 	%f44, %f40, %f42, %f33;
	ld.shared.f32 	%f45, [%r37+40];
	fma.rn.f32 	%f46, %f41, %f45, %f35;
	fma.rn.f32 	%f47, %f40, %f45, %f36;
	ld.shared.f32 	%f48, [%r37+44];
	fma.rn.f32 	%f49, %f41, %f48, %f38;
	fma.rn.f32 	%f50, %f40, %f48, %f39;
	ld.global.f32 	%f51, [%rd19+16];
	ld.global.f32 	%f52, [%rd18+16];
	ld.shared.f32 	%f53, [%r37+48];
	fma.rn.f32 	%f54, %f52, %f53, %f43;
	fma.rn.f32 	%f55, %f51, %f53, %f44;
	ld.shared.f32 	%f56, [%r37+52];
	fma.rn.f32 	%f57, %f52, %f56, %f46;
	fma.rn.f32 	%f58, %f51, %f56, %f47;
	ld.shared.f32 	%f59, [%r37+56];
	fma.rn.f32 	%f60, %f52, %f59, %f49;
	fma.rn.f32 	%f61, %f51, %f59, %f50;
	ld.global.f32 	%f62, [%rd19+20];
	ld.global.f32 	%f63, [%rd18+20];
	ld.shared.f32 	%f64, [%r37+432];
	fma.rn.f32 	%f65, %f63, %f64, %f54;
	fma.rn.f32 	%f66, %f62, %f64, %f55;
	ld.shared.f32 	%f67, [%r37+436];
	fma.rn.f32 	%f68, %f63, %f67, %f57;
	fma.rn.f32 	%f69, %f62, %f67, %f58;
	ld.shared.f32 	%f70, [%r37+440];
	fma.rn.f32 	%f71, %f63, %f70, %f60;
	fma.rn.f32 	%f72, %f62, %f70, %f61;
	ld.global.f32 	%f73, [%rd19+24];
	ld.global.f32 	%f74, [%rd18+24];
	ld.shared.f32 	%f75, [%r37+444];
	fma.rn.f32 	%f76, %f74, %f75, %f65;
	fma.rn.f32 	%f77, %f73, %f75, %f66;
	ld.shared.f32 	%f78, [%r37+448];
	fma.rn.f32 	%f79, %f74, %f78, %f68;
	fma.rn.f32 	%f80, %f73, %f78, %f69;
	ld.shared.f32 	%f81, [%r37+452];
	fma.rn.f32 	%f82, %f74, %f81, %f71;
	fma.rn.f32 	%f83, %f73, %f81, %f72;
	ld.global.f32 	%f84, [%rd19+28];
	ld.global.f32 	%f85, [%rd18+28];
	ld.shared.f32 	%f86, [%r37+456];
	fma.rn.f32 	%f87, %f85, %f86, %f76;
	fma.rn.f32 	%f88, %f84, %f86, %f77;
	ld.shared.f32 	%f89, [%r37+460];
	fma.rn.f32 	%f90, %f85, %f89, %f79;
	fma.rn.f32 	%f91, %f84, %f89, %f80;
	ld.shared.f32 	%f92, [%r37+464];
	fma.rn.f32 	%f93, %f85, %f92, %f82;
	fma.rn.f32 	%f94, %f84, %f92, %f83;
	ld.global.f32 	%f95, [%rd19+32];
	ld.global.f32 	%f96, [%rd18+32];
	ld.shared.f32 	%f97, [%r37+468];
	fma.rn.f32 	%f98, %f96, %f97, %f87;
	fma.rn.f32 	%f99, %f95, %f97, %f88;
	ld.shared.f32 	%f100, [%r37+472];
	fma.rn.f32 	%f101, %f96, %f100, %f90;
	fma.rn.f32 	%f102, %f95, %f100, %f91;
	ld.shared.f32 	%f103, [%r37+476];
	fma.rn.f32 	%f104, %f96, %f103, %f93;
	fma.rn.f32 	%f105, %f95, %f103, %f94;
	ld.global.f32 	%f106, [%rd19+36];
	ld.global.f32 	%f107, [%rd18+36];
	ld.shared.f32 	%f108, [%r37+480];
	fma.rn.f32 	%f109, %f107, %f108, %f98;
	fma.rn.f32 	%f110, %f106, %f108, %f99;
	ld.shared.f32 	%f111, [%r37+484];
	fma.rn.f32 	%f112, %f107, %f111, %f101;
	fma.rn.f32 	%f113, %f106, %f111, %f102;
	ld.shared.f32 	%f114, [%r37+488];
	fma.rn.f32 	%f115, %f107, %f114, %f104;
	fma.rn.f32 	%f116, %f106, %f114, %f105;
	ld.global.f32 	%f117, [%rd19+40];
	ld.global.f32 	%f118, [%rd18+40];
	ld.shared.f32 	%f119, [%r37+864];
	fma.rn.f32 	%f120, %f118, %f119, %f109;
	fma.rn.f32 	%f121, %f117, %f119, %f110;
	ld.shared.f32 	%f122, [%r37+868];
	fma.rn.f32 	%f123, %f118, %f122, %f112;
	fma.rn.f32 	%f124, %f117, %f122, %f113;
	ld.shared.f32 	%f125, [%r37+872];
	fma.rn.f32 	%f126, %f118, %f125, %f115;
	fma.rn.f32 	%f127, %f117, %f125, %f116;
	ld.global.f32 	%f128, [%rd19+44];
	ld.global.f32 	%f129, [%rd18+44];
	ld.shared.f32 	%f130, [%r37+876];
	fma.rn.f32 	%f131, %f129, %f130, %f120;
	fma.rn.f32 	%f132, %f128, %f130, %f121;
	ld.shared.f32 	%f133, [%r37+880];
	fma.rn.f32 	%f134, %f129, %f133, %f123;
	fma.rn.f32 	%f135, %f128, %f133, %f124;
	ld.shared.f32 	%f136, [%r37+884];
	fma.rn.f32 	%f137, %f129, %f136, %f126;
	fma.rn.f32 	%f138, %f128, %f136, %f127;
	ld.global.f32 	%f139, [%rd19+48];
	ld.global.f32 	%f140, [%rd18+48];
	ld.shared.f32 	%f141, [%r37+888];
	fma.rn.f32 	%f142, %f140, %f141, %f131;
	fma.rn.f32 	%f143, %f139, %f141, %f132;
	ld.shared.f32 	%f144, [%r37+892];
	fma.rn.f32 	%f145, %f140, %f144, %f134;
	fma.rn.f32 	%f146, %f139, %f144, %f135;
	ld.shared.f32 	%f147, [%r37+896];
	fma.rn.f32 	%f148, %f140, %f147, %f137;
	fma.rn.f32 	%f149, %f139, %f147, %f138;
	ld.global.f32 	%f150, [%rd19+52];
	ld.global.f32 	%f151, [%rd18+52];
	ld.shared.f32 	%f152, [%r37+900];
	fma.rn.f32 	%f153, %f151, %f152, %f142;
	fma.rn.f32 	%f154, %f150, %f152, %f143;
	ld.shared.f32 	%f155, [%r37+904];
	fma.rn.f32 	%f156, %f151, %f155, %f145;
	fma.rn.f32 	%f157, %f150, %f155, %f146;
	ld.shared.f32 	%f158, [%r37+908];
	fma.rn.f32 	%f159, %f151, %f158, %f148;
	fma.rn.f32 	%f160, %f150, %f158, %f149;
	ld.global.f32 	%f161, [%rd19+56];
	ld.global.f32 	%f162, [%rd18+56];
	ld.shared.f32 	%f163, [%r37+912];
	fma.rn.f32 	%f164, %f162, %f163, %f153;
	fma.rn.f32 	%f165, %f161, %f163, %f154;
	ld.shared.f32 	%f166, [%r37+916];
	fma.rn.f32 	%f167, %f162, %f166, %f156;
	fma.rn.f32 	%f168, %f161, %f166, %f157;
	ld.shared.f32 	%f169, [%r37+920];
	fma.rn.f32 	%f170, %f162, %f169, %f159;
	fma.rn.f32 	%f171, %f161, %f169, %f160;
	ld.global.f32 	%f172, [%rd19+60];
	ld.global.f32 	%f173, [%rd18+60];
	ld.shared.f32 	%f174, [%r37+1296];
	fma.rn.f32 	%f175, %f173, %f174, %f164;
	fma.rn.f32 	%f176, %f172, %f174, %f165;
	ld.shared.f32 	%f177, [%r37+1300];
	fma.rn.f32 	%f178, %f173, %f177, %f167;
	fma.rn.f32 	%f179, %f172, %f177, %f168;
	ld.shared.f32 	%f180, [%r37+1304];
	fma.rn.f32 	%f181, %f173, %f180, %f170;
	fma.rn.f32 	%f182, %f172, %f180, %f171;
	ld.global.f32 	%f183, [%rd19+64];
	ld.global.f32 	%f184, [%rd18+64];
	ld.shared.f32 	%f185, [%r37+1308];
	fma.rn.f32 	%f186, %f184, %f185, %f175;
	fma.rn.f32 	%f187, %f183, %f185, %f176;
	ld.shared.f32 	%f188, [%r37+1312];
	fma.rn.f32 	%f189, %f184, %f188, %f178;
	fma.rn.f32 	%f190, %f183, %f188, %f179;
	ld.shared.f32 	%f191, [%r37+1316];
	fma.rn.f32 	%f192, %f184, %f191, %f181;
	fma.rn.f32 	%f193, %f183, %f191, %f182;
	ld.global.f32 	%f194, [%rd19+68];
	ld.global.f32 	%f195, [%rd18+68];
	ld.shared.f32 	%f196, [%r37+1320];
	fma.rn.f32 	%f197, %f195, %f196, %f186;
	fma.rn.f32 	%f198, %f194, %f196, %f187;
	ld.shared.f32 	%f199, [%r37+1324];
	fma.rn.f32 	%f200, %f195, %f199, %f189;
	fma.rn.f32 	%f201, %f194, %f199, %f190;
	ld.shared.f32 	%f202, [%r37+1328];
	fma.rn.f32 	%f203, %f195, %f202, %f192;
	fma.rn.f32 	%f204, %f194, %f202, %f193;
	ld.global.f32 	%f205, [%rd19+72];
	ld.global.f32 	%f206, [%rd18+72];
	ld.shared.f32 	%f207, [%r37+1332];
	fma.rn.f32 	%f208, %f206, %f207, %f197;
	fma.rn.f32 	%f209, %f205, %f207, %f198;
	ld.shared.f32 	%f210, [%r37+1336];
	fma.rn.f32 	%f211, %f206, %f210, %f200;
	fma.rn.f32 	%f212, %f205, %f210, %f201;
	ld.shared.f32 	%f213, [%r37+1340];
	fma.rn.f32 	%f214, %f206, %f213, %f203;
	fma.rn.f32 	%f215, %f205, %f213, %f204;
	ld.global.f32 	%f216, [%rd19+76];
	ld.global.f32 	%f217, [%rd18+76];
	ld.shared.f32 	%f218, [%r37+1344];
	fma.rn.f32 	%f219, %f217, %f218, %f208;
	fma.rn.f32 	%f220, %f216, %f218, %f209;
	ld.shared.f32 	%f221, [%r37+1348];
	fma.rn.f32 	%f222, %f217, %f221, %f211;
	fma.rn.f32 	%f223, %f216, %f221, %f212;
	ld.shared.f32 	%f224, [%r37+1352];
	fma.rn.f32 	%f225, %f217, %f224, %f214;
	fma.rn.f32 	%f226, %f216, %f224, %f215;
	ld.global.f32 	%f227, [%rd19+80];
	ld.global.f32 	%f228, [%rd18+80];
	ld.shared.f32 	%f229, [%r37+1728];
	fma.rn.f32 	%f230, %f228, %f229, %f219;
	fma.rn.f32 	%f231, %f227, %f229, %f220;
	ld.shared.f32 	%f232, [%r37+1732];
	fma.rn.f32 	%f233, %f228, %f232, %f222;
	fma.rn.f32 	%f234, %f227, %f232, %f223;
	ld.shared.f32 	%f235, [%r37+1736];
	fma.rn.f32 	%f236, %f228, %f235, %f225;
	fma.rn.f32 	%f237, %f227, %f235, %f226;
	ld.global.f32 	%f238, [%rd19+84];
	ld.global.f32 	%f239, [%rd18+84];
	ld.shared.f32 	%f240, [%r37+1740];
	fma.rn.f32 	%f241, %f239, %f240, %f230;
	fma.rn.f32 	%f242, %f238, %f240, %f231;
	ld.shared.f32 	%f243, [%r37+1744];
	fma.rn.f32 	%f244, %f239, %f243, %f233;
	fma.rn.f32 	%f245, %f238, %f243, %f234;
	ld.shared.f32 	%f246, [%r37+1748];
	fma.rn.f32 	%f247, %f239, %f246, %f236;
	fma.rn.f32 	%f248, %f238, %f246, %f237;
	ld.global.f32 	%f249, [%rd19+88];
	ld.global.f32 	%f250, [%rd18+88];
	ld.shared.f32 	%f251, [%r37+1752];
	fma.rn.f32 	%f252, %f250, %f251, %f241;
	fma.rn.f32 	%f253, %f249, %f251, %f242;
	ld.shared.f32 	%f254, [%r37+1756];
	fma.rn.f32 	%f255, %f250, %f254, %f244;
	fma.rn.f32 	%f256, %f249, %f254, %f245;
	ld.shared.f32 	%f257, [%r37+1760];
	fma.rn.f32 	%f258, %f250, %f257, %f247;
	fma.rn.f32 	%f259, %f249, %f257, %f248;
	ld.global.f32 	%f260, [%rd19+92];
	ld.global.f32 	%f261, [%rd18+92];
	ld.shared.f32 	%f262, [%r37+1764];
	fma.rn.f32 	%f263, %f261, %f262, %f252;
	fma.rn.f32 	%f264, %f260, %f262, %f253;
	ld.shared.f32 	%f265, [%r37+1768];
	fma.rn.f32 	%f266, %f261, %f265, %f255;
	fma.rn.f32 	%f267, %f260, %f265, %f256;
	ld.shared.f32 	%f268, [%r37+1772];
	fma.rn.f32 	%f269, %f261, %f268, %f258;
	fma.rn.f32 	%f270, %f260, %f268, %f259;
	ld.global.f32 	%f271, [%rd19+96];
	ld.global.f32 	%f272, [%rd18+96];
	ld.shared.f32 	%f273, [%r37+1776];
	fma.rn.f32 	%f274, %f272, %f273, %f263;
	fma.rn.f32 	%f275, %f271, %f273, %f264;
	ld.shared.f32 	%f276, [%r37+1780];
	fma.rn.f32 	%f277, %f272, %f276, %f266;
	fma.rn.f32 	%f278, %f271, %f276, %f267;
	ld.shared.f32 	%f279, [%r37+1784];
	fma.rn.f32 	%f280, %f272, %f279, %f269;
	fma.rn.f32 	%f281, %f271, %f279, %f270;
	abs.f32 	%f282, %f274;
	abs.f32 	%f283, %f275;
	mov.b32 	%r38, %f283;
	mov.b32 	%r39, %f282;
	min.s32 	%r40, %r38, %r39;
	mov.b32 	%f284, %r40;
	max.s32 	%r41, %r39, %r38;
	mov.b32 	%f285, %r41;
	and.b32  	%r42, %r41, -33554432;
	xor.b32  	%r43, %r42, 2122317824;
	mov.b32 	%f286, %r43;
	mul.f32 	%f287, %f284, %f286;
	mul.f32 	%f288, %f285, %f286;
	mul.f32 	%f289, %f287, %f287;
	fma.rn.f32 	%f290, %f288, %f288, %f289;
	sqrt.rn.f32 	%f291, %f290;
	or.b32  	%r44, %r42, 8388608;
	mov.b32 	%f292, %r44;
	mul.f32 	%f293, %f291, %f292;
	setp.eq.f32 	%p3, %f284, 0f00000000;
	selp.f32 	%f294, %f285, %f293, %p3;
	setp.eq.f32 	%p4, %f284, 0f7F800000;
	mul.f32 	%f295, %f294, 0f3E99096C;
	selp.f32 	%f296, 0f7F800000, %f295, %p4;
	abs.f32 	%f297, %f277;
	abs.f32 	%f298, %f278;
	mov.b32 	%r45, %f298;
	mov.b32 	%r46, %f297;
	min.s32 	%r47, %r45, %r46;
	mov.b32 	%f299, %r47;
	max.s32 	%r48, %r46, %r45;
	mov.b32 	%f300, %r48;
	and.b32  	%r49, %r48, -33554432;
	xor.b32  	%r50, %r49, 2122317824;
	mov.b32 	%f301, %r50;
	mul.f32 	%f302, %f299, %f301;
	mul.f32 	%f303, %f300, %f301;
	mul.f32 	%f304, %f302, %f302;
	fma.rn.f32 	%f305, %f303, %f303, %f304;
	sqrt.rn.f32 	%f306, %f305;
	or.b32  	%r51, %r49, 8388608;
	mov.b32 	%f307, %r51;
	mul.f32 	%f308, %f306, %f307;
	setp.eq.f32 	%p5, %f299, 0f00000000;
	selp.f32 	%f309, %f300, %f308, %p5;
	setp.eq.f32 	%p6, %f299, 0f7F800000;
	mul.f32 	%f310, %f309, 0f3F1645A2;
	selp.f32 	%f311, 0f7F800000, %f310, %p6;
	add.f32 	%f312, %f296, %f311;
	abs.f32 	%f313, %f280;
	abs.f32 	%f314, %f281;
	mov.b32 	%r52, %f314;
	mov.b32 	%r53, %f313;
	min.s32 	%r54, %r52, %r53;
	mov.b32 	%f315, %r54;
	max.s32 	%r55, %r53, %r52;
	mov.b32 	%f316, %r55;
	and.b32  	%r56, %r55, -33554432;
	xor.b32  	%r57, %r56, 2122317824;
	mov.b32 	%f317, %r57;
	mul.f32 	%f318, %f315, %f317;
	mul.f32 	%f319, %f316, %f317;
	mul.f32 	%f320, %f318, %f318;
	fma.rn.f32 	%f321, %f319, %f319, %f320;
	sqrt.rn.f32 	%f322, %f321;
	or.b32  	%r58, %r56, 8388608;
	mov.b32 	%f323, %r58;
	mul.f32 	%f324, %f322, %f323;
	setp.eq.f32 	%p7, %f315, 0f00000000;
	selp.f32 	%f325, %f316, %f324, %p7;
	setp.eq.f32 	%p8, %f315, 0f7F800000;
	mul.f32 	%f326, %f325, 0f3DE978D5;
	selp.f32 	%f327, 0f7F800000, %f326, %p8;
	add.f32 	%f328, %f312, %f327;
	setp.gt.f32 	%p9, %f328, 0f42200000;
	selp.f32 	%f329, 0f437F0000, 0f00000000, %p9;
	cvt.rzi.u32.f32 	%r59, %f329;
	cvt.u16.u32 	%rs13, %r59;
	add.s32 	%r60, %r5, %r4;
	mad.lo.s32 	%r61, %r7, %r3, %r60;
	mad.lo.s32 	%r62, %r61, 3, 6;
	cvta.to.global.u64 	%rd20, %rd2;
	cvt.s64.s32 	%rd21, %r62;
	add.s64 	%rd22, %rd20, %rd21;
	st.global.u8 	[%rd22], %rs13;
	st.global.u8 	[%rd22+1], %rs13;
	st.global.u8 	[%rd22+2], %rs13;
	ret;

}


// ===== COMPILED SASS (sm_100) =====

	.target	sm_100

	.elftype	@"ET_EXEC"


//--------------------- .note.nv.tkinfo           --------------------------
	.section	.note.nv.tkinfo,"",@"SHT_NOTE"
	.sectionflags	@"SHF_NOTE_NV_TKINFO"
	.tkinfo
        /*0018*/ 	.word	0x00000002
        /*0030*/ 	.string	""
        /*0030*/ 	.string	"ptxas"
        /*0030*/ 	.string	"Cuda compilation tools, release 13.0, V13.0.88"
        /*0030*/ 	.string	"Build cuda_13.0.r13.0/compiler.36424714_0"
        /*0030*/ 	.string	"-arch sm_100 -m 64 "



//--------------------- .note.nv.cuinfo           --------------------------
	.section	.note.nv.cuinfo,"",@"SHT_NOTE"
	.sectionflags	@"SHF_NOTE_NV_CUINFO"
        /*0018*/ 	.short	0x0002
        /*001a*/ 	.short	0x0064
        /*001c*/ 	.short	0x0082
	.zero		2


//--------------------- .nv.info                  --------------------------
	.section	.nv.info,"",@"SHT_CUDA_INFO"
	.align	4


	//----- nvinfo : EIATTR_REGCOUNT
	.align		4
        /*0000*/ 	.byte	0x04, 0x2f
        /*0002*/ 	.short	(.L_1 - .L_0)
	.align		4
.L_0:
        /*0004*/ 	.word	index@(_Z18sobel_kernel_16x16PhS_PfS0_i)
        /*0008*/ 	.word	0x00000020


	//----- nvinfo : EIATTR_FRAME_SIZE
	.align		4
.L_1:
        /*000c*/ 	.byte	0x04, 0x11
        /*000e*/ 	.short	(.L_3 - .L_2)
	.align		4
.L_2:
        /*0010*/ 	.word	index@($__internal_1_$__cuda_sm20_sqrt_rn_f32_slowpath)
        /*0014*/ 	.word	0x00000000


	//----- nvinfo : EIATTR_FRAME_SIZE
	.align		4
.L_3:
        /*0018*/ 	.byte	0x04, 0x11
        /*001a*/ 	.short	(.L_5 - .L_4)
	.align		4
.L_4:
        /*001c*/ 	.word	index@(_Z18sobel_kernel_16x16PhS_PfS0_i)
        /*0020*/ 	.word	0x00000000


	//----- nvinfo : EIATTR_REGCOUNT
	.align		4
.L_5:
        /*0024*/ 	.byte	0x04, 0x2f
        /*0026*/ 	.short	(.L_7 - .L_6)
	.align		4
.L_6:
        /*0028*/ 	.word	index@(_Z17sobel_kernel_32x8PhS_PfS0_i)
        /*002c*/ 	.word	0x00000020


	//----- nvinfo : EIATTR_FRAME_SIZE
	.align		4
.L_7:
        /*0030*/ 	.byte	0x04, 0x11
        /*0032*/ 	.short	(.L_9 - .L_8)
	.align		4
.L_8:
        /*0034*/ 	.word	index@($__internal_0_$__cuda_sm20_sqrt_rn_f32_slowpath)
        /*0038*/ 	.word	0x00000000


	//----- nvinfo : EIATTR_FRAME_SIZE
	.align		4
.L_9:
        /*003c*/ 	.byte	0x04, 0x11
        /*003e*/ 	.short	(.L_11 - .L_10)
	.align		4
.L_10:
        /*0040*/ 	.word	index@(_Z17sobel_kernel_32x8PhS_PfS0_i)
        /*0044*/ 	.word	0x00000000


	//----- nvinfo : EIATTR_MIN_STACK_SIZE
	.align		4
.L_11:
        /*0048*/ 	.byte	0x04, 0x12
        /*004a*/ 	.short	(.L_13 - .L_12)
	.align		4
.L_12:
        /*004c*/ 	.word	index@(_Z17sobel_kernel_32x8PhS_PfS0_i)
        /*0050*/ 	.word	0x00000000


	//----- nvinfo : EIATTR_MIN_STACK_SIZE
	.align		4
.L_13:
        /*0054*/ 	.byte	0x04, 0x12
        /*0056*/ 	.short	(.L_15 - .L_14)
	.align		4
.L_14:
        /*0058*/ 	.word	index@(_Z18sobel_kernel_16x16PhS_PfS0_i)
        /*005c*/ 	.word	0x00000000
.L_15:


//--------------------- .nv.compat                --------------------------
	.section	.nv.compat,"",@"SHT_CUDA_COMPAT_INFO"
	.align	4
        /*0000*/ 	.byte	0x02, 0x09, 0x00, 0x00, 0x02, 0x02, 0x01, 0x00, 0x02, 0x05, 0x05, 0x00, 0x03, 0x07, 0x01, 0x01
        /*0010*/ 	.byte	0x02, 0x03, 0x00, 0x00, 0x02, 0x06, 0x01, 0x00, 0x04, 0x0b, 0x08, 0x00, 0x01, 0x00, 0x00, 0x00
        /*0020*/ 	.byte	0x00, 0x00, 0x00, 0x00


//--------------------- .nv.info._Z17sobel_kernel_32x8PhS_PfS0_i --------------------------
	.section	.nv.info._Z17sobel_kernel_32x8PhS_PfS0_i,"",@"SHT_CUDA_INFO"
	.sectionflags	@""
	.align	4


	//----- nvinfo : EIATTR_CUDA_API_VERSION
	.align		4
        /*0000*/ 	.byte	0x04, 0x37
        /*0002*/ 	.short	(.L_17 - .L_16)
.L_16:
        /*0004*/ 	.word	0x00000082


	//----- nvinfo : EIATTR_KPARAM_INFO
	.align		4
.L_17:
        /*0008*/ 	.byte	0x04, 0x17
        /*000a*/ 	.short	(.L_19 - .L_18)
.L_18:
        /*000c*/ 	.word	0x00000000
        /*0010*/ 	.short	0x0004
        /*0012*/ 	.short	0x0020
        /*0014*/ 	.byte	0x00, 0xf0, 0x11, 0x00


	//----- nvinfo : EIATTR_KPARAM_INFO
	.align		4
.L_19:
        /*0018*/ 	.byte	0x04, 0x17
        /*001a*/ 	.short	(.L_21 - .L_20)
.L_20:
        /*001c*/ 	.word	0x00000000
        /*0020*/ 	.short	0x0003
        /*0022*/ 	.short	0x0018
        /*0024*/ 	.byte	0x00, 0xf5, 0x21, 0x00


	//----- nvinfo : EIATTR_KPARAM_INFO
	.align		4
.L_21:
        /*0028*/ 	.byte	0x04, 0x17
        /*002a*/ 	.short	(.L_23 - .L_22)
.L_22:
        /*002c*/ 	.word	0x00000000
        /*0030*/ 	.short	0x0002
        /*0032*/ 	.short	0x0010
        /*0034*/ 	.byte	0x00, 0xf5, 0x21, 0x00


	//----- nvinfo : EIATTR_KPARAM_INFO
	.align		4
.L_23:
        /*0038*/ 	.byte	0x04, 0x17
        /*003a*/ 	.short	(.L_25 - .L_24)
.L_24:
        /*003c*/ 	.word	0x00000000
        /*0040*/ 	.short	0x0001
        /*0042*/ 	.short	0x0008
        /*0044*/ 	.byte	0x00, 0xf5, 0x21, 0x00


	//----- nvinfo : EIATTR_KPARAM_INFO
	.align		4
.L_25:
        /*0048*/ 	.byte	0x04, 0x17
        /*004a*/ 	.short	(.L_27 - .L_26)
.L_26:
        /*004c*/ 	.word	0x00000000
        /*0050*/ 	.short	0x0000
        /*0052*/ 	.short	0x0000
        /*0054*/ 	.byte	0x00, 0xf5, 0x21, 0x00


	//----- nvinfo : EIATTR_SPARSE_MMA_MASK
	.align		4
.L_27:
        /*0058*/ 	.byte	0x03, 0x50
        /*005a*/ 	.short	0x0000


	//----- nvinfo : EIATTR_MAXREG_COUNT
	.align		4
        /*005c*/ 	.byte	0x03, 0x1b
        /*005e*/ 	.short	0x00ff


	//----- nvinfo : EIATTR_NUM_BARRIERS
	.align		4
        /*0060*/ 	.byte	0x02, 0x4c
        /*0062*/ 	.byte	0x01
	.zero		1


	//----- nvinfo : EIATTR_MERCURY_ISA_VERSION
	.align		4
        /*0064*/ 	.byte	0x03, 0x5f
        /*0066*/ 	.short	0x0101


	//----- nvinfo : EIATTR_VRC_CTA_INIT_COUNT
	.align		4
        /*0068*/ 	.byte	0x02, 0x4a
	.zero		1
	.zero		1


	//----- nvinfo : EIATTR_EXIT_INSTR_OFFSETS
	.align		4
        /*006c*/ 	.byte	0x04, 0x1c
        /*006e*/ 	.short	(.L_29 - .L_28)


	//   ....[0]....
.L_28:
        /*0070*/ 	.word	0x00001d20


	//----- nvinfo : EIATTR_CRS_STACK_SIZE
	.align		4
.L_29:
        /*0074*/ 	.byte	0x04, 0x1e
        /*0076*/ 	.short	(.L_31 - .L_30)
.L_30:
        /*0078*/ 	.word	0x00000000


	//----- nvinfo : EIATTR_CBANK_PARAM_SIZE
	.align		4
.L_31:
        /*007c*/ 	.byte	0x03, 0x19
        /*007e*/ 	.short	0x0024


	//----- nvinfo : EIATTR_PARAM_CBANK
	.align		4
        /*0080*/ 	.byte	0x04, 0x0a
        /*0082*/ 	.short	(.L_33 - .L_32)
	.align		4
.L_32:
        /*0084*/ 	.word	index@(.nv.constant0._Z17sobel_kernel_32x8PhS_PfS0_i)
        /*0088*/ 	.short	0x0380
        /*008a*/ 	.short	0x0024


	//----- nvinfo : EIATTR_SW_WAR
	.align		4
.L_33:
        /*008c*/ 	.byte	0x04, 0x36
        /*008e*/ 	.short	(.L_35 - .L_34)
.L_34:
        /*0090*/ 	.word	0x00000008
.L_35:


//--------------------- .nv.info._Z18sobel_kernel_16x16PhS_PfS0_i --------------------------
	.section	.nv.info._Z18sobel_kernel_16x16PhS_PfS0_i,"",@"SHT_CUDA_INFO"
	.sectionflags	@""
	.align	4


	//----- nvinfo : EIATTR_CUDA_API_VERSION
	.align		4
        /*0000*/ 	.byte	0x04, 0x37
        /*0002*/ 	.short	(.L_37 - .L_36)
.L_36:
        /*0004*/ 	.word	0x00000082


	//----- nvinfo : EIATTR_KPARAM_INFO
	.align		4
.L_37:
        /*0008*/ 	.byte	0x04, 0x17
        /*000a*/ 	.short	(.L_39 - .L_38)
.L_38:
        /*000c*/ 	.word	0x00000000
        /*0010*/ 	.short	0x0004
        /*0012*/ 	.short	0x0020
        /*0014*/ 	.byte	0x00, 0xf0, 0x11, 0x00


	//----- nvinfo : EIATTR_KPARAM_INFO
	.align		4
.L_39:
        /*0018*/ 	.byte	0x04, 0x17
        /*001a*/ 	.short	(.L_41 - .L_40)
.L_40:
        /*001c*/ 	.word	0x00000000
        /*0020*/ 	.short	0x0003
        /*0022*/ 	.short	0x0018
        /*0024*/ 	.byte	0x00, 0xf5, 0x21, 0x00


	//----- nvinfo : EIATTR_KPARAM_INFO
	.align		4
.L_41:
        /*0028*/ 	.byte	0x04, 0x17
        /*002a*/ 	.short	(.L_43 - .L_42)
.L_42:
        /*002c*/ 	.word	0x00000000
        /*0030*/ 	.short	0x0002
        /*0032*/ 	.short	0x0010
        /*0034*/ 	.byte	0x00, 0xf5, 0x21, 0x00


	//----- nvinfo : EIATTR_KPARAM_INFO
	.align		4
.L_43:
        /*0038*/ 	.byte	0x04, 0x17
        /*003a*/ 	.short	(.L_45 - .L_44)
.L_44:
        /*003c*/ 	.word	0x00000000
        /*0040*/ 	.short	0x0001
        /*0042*/ 	.short	0x0008
        /*0044*/ 	.byte	0x00, 0xf5, 0x21, 0x00


	//----- nvinfo : EIATTR_KPARAM_INFO
	.align		4
.L_45:
        /*0048*/ 	.byte	0x04, 0x17
        /*004a*/ 	.short	(.L_47 - .L_46)
.L_46:
        /*004c*/ 	.word	0x00000000
        /*0050*/ 	.short	0x0000
        /*0052*/ 	.short	0x0000
        /*0054*/ 	.byte	0x00, 0xf5, 0x21, 0x00


	//----- nvinfo : EIATTR_SPARSE_MMA_MASK
	.align		4
.L_47:
        /*0058*/ 	.byte	0x03, 0x50
        /*005a*/ 	.short	0x0000


	//----- nvinfo : EIATTR_MAXREG_COUNT
	.align		4
        /*005c*/ 	.byte	0x03, 0x1b
        /*005e*/ 	.short	0x00ff


	//----- nvinfo : EIATTR_NUM_BARRIERS
	.align		4
        /*0060*/ 	.byte	0x02, 0x4c
        /*0062*/ 	.byte	0x01
	.zero		1


	//----- nvinfo : EIATTR_MERCURY_ISA_VERSION
	.align		4
        /*0064*/ 	.byte	0x03, 0x5f
        /*0066*/ 	.short	0x0101


	//----- nvinfo : EIATTR_VRC_CTA_INIT_COUNT
	.align		4
        /*0068*/ 	.byte	0x02, 0x4a
	.zero		1
	.zero		1


	//----- nvinfo : EIATTR_EXIT_INSTR_OFFSETS
	.align		4
        /*006c*/ 	.byte	0x04, 0x1c
        /*006e*/ 	.short	(.L_49 - .L_48)


	//   ....[0]....
.L_48:
        /*0070*/ 	.word	0x00001d90


	//----- nvinfo : EIATTR_CRS_STACK_SIZE
	.align		4
.L_49:
        /*0074*/ 	.byte	0x04, 0x1e
        /*0076*/ 	.short	(.L_51 - .L_50)
.L_50:
        /*0078*/ 	.word	0x00000000


	//----- nvinfo : EIATTR_CBANK_PARAM_SIZE
	.align		4
.L_51:
        /*007c*/ 	.byte	0x03, 0x19
        /*007e*/ 	.short	0x0024


	//----- nvinfo : EIATTR_PARAM_CBANK
	.align		4
        /*0080*/ 	.byte	0x04, 0x0a
        /*0082*/ 	.short	(.L_53 - .L_52)
	.align		4
.L_52:
        /*0084*/ 	.word	index@(.nv.constant0._Z18sobel_kernel_16x16PhS_PfS0_i)
        /*0088*/ 	.short	0x0380
        /*008a*/ 	.short	0x0024


	//----- nvinfo : EIATTR_SW_WAR
	.align		4
.L_53:
        /*008c*/ 	.byte	0x04, 0x36
        /*008e*/ 	.short	(.L_55 - .L_54)
.L_54:
        /*0090*/ 	.word	0x00000008
.L_55:


//--------------------- .nv.callgraph             --------------------------
	.section	.nv.callgraph,"",@"SHT_CUDA_CALLGRAPH"
	.align	4
	.sectionentsize	8
	.align		4
        /*0000*/ 	.word	0x00000000
	.align		4
        /*0004*/ 	.word	0xffffffff
	.align		4
        /*0008*/ 	.word	0x00000000
	.align		4
        /*000c*/ 	.word	0xfffffffe
	.align		4
        /*0010*/ 	.word	0x00000000
	.align		4
        /*0014*/ 	.word	0xfffffffd
	.align		4
        /*0018*/ 	.word	0x00000000
	.align		4
        /*001c*/ 	.word	0xfffffffc


//--------------------- .text._Z17sobel_kernel_32x8PhS_PfS0_i --------------------------
	.section	.text._Z17sobel_kernel_32x8PhS_PfS0_i,"ax",@progbits
	.align	128
        .global         _Z17sobel_kernel_32x8PhS_PfS0_i
        .type           _Z17sobel_kernel_32x8PhS_PfS0_i,@function
        .size           _Z17sobel_kernel_32x8PhS_PfS0_i,(.L_x_26 - _Z17sobel_kernel_32x8PhS_PfS0_i)
        .other          _Z17sobel_kernel_32x8PhS_PfS0_i,@"STO_CUDA_ENTRY STV_DEFAULT"
_Z17sobel_kernel_32x8PhS_PfS0_i:
.text._Z17sobel_kernel_32x8PhS_PfS0_i:
[----:B------:R-:W-:Y:S01]  /*0000*/  LDC R1, c[0x0][0x37c] ;  /* 0x0000df00ff017b82 */ /* 0x000fe20000000800 */
[----:B------:R-:W0:Y:S07]  /*0010*/  S2R R11, SR_TID.Y ;  /* 0x00000000000b7919 */ /* 0x000e2e0000002200 */
[----:B------:R-:W1:Y:S01]  /*0020*/  LDC R12, c[0x0][0x364] ;  /* 0x0000d900ff0c7b82 */ /* 0x000e620000000800 */
[----:B------:R-:W0:Y:S01]  /*0030*/  LDCU UR5, c[0x0][0x360] ;  /* 0x00006c00ff0577ac */ /* 0x000e220008000800 */
[----:B------:R-:W-:Y:S01]  /*0040*/  BSSY.RECONVERGENT B0, `(.L_x_0) ;  /* 0x000004b000007945 */ /* 0x000fe20003800200 */
[----:B------:R-:W0:Y:S01]  /*0050*/  S2R R4, SR_TID.X ;  /* 0x0000000000047919 */ /* 0x000e220000002100 */
[----:B------:R-:W2:Y:S04]  /*0060*/  LDCU.64 UR6, c[0x0][0x358] ;  /* 0x00006b00ff0677ac */ /* 0x000ea80008000a00 */
[----:B------:R-:W1:Y:S08]  /*0070*/  S2UR UR8, SR_CTAID.Y ;  /* 0x00000000000879c3 */ /* 0x000e700000002600 */
[----:B------:R-:W3:Y:S08]  /*0080*/  S2UR UR4, SR_CTAID.X ;  /* 0x00000000000479c3 */ /* 0x000ef00000002500 */
[----:B------:R-:W4:Y:S08]  /*0090*/  LDC.64 R6, c[0x0][0x398] ;  /* 0x0000e600ff067b82 */ /* 0x000f300000000a00 */
[----:B------:R-:W2:Y:S01]  /*00a0*/  LDC.64 R8, c[0x0][0x390] ;  /* 0x0000e400ff087b82 */ /* 0x000ea20000000a00 */
[----:B-1----:R-:W-:-:S02]  /*00b0*/  IMAD R12, R12, UR8, RZ ;  /* 0x000000080c0c7c24 */ /* 0x002fc4000f8e02ff */
[----:B0-----:R-:W-:-:S05]  /*00c0*/  IMAD R2, R11, UR5, R4 ;  /* 0x000000050b027c24 */ /* 0x001fca000f8e0204 */
[----:B------:R-:W-:Y:S01]  /*00d0*/  ISETP.GT.U32.AND P0, PT, R2, 0xd7, PT ;  /* 0x000000d70200780c */ /* 0x000fe20003f04070 */
[----:B---3--:R-:W-:-:S12]  /*00e0*/  UIMAD UR4, UR4, UR5, URZ ;  /* 0x00000005040472a4 */ /* 0x008fd8000f8e02ff */
[----:B------:R-:W-:Y:S05]  /*00f0*/  @P0 BRA `(.L_x_1) ;  /* 0x0000000000fc0947 */ /* 0x000fea0003800000 */
[C---:B------:R-:W-:Y:S01]  /*0100*/  PRMT R0, R2.reuse, 0x9910, RZ ;  /* 0x0000991002007816 */ /* 0x040fe200000000ff */
[----:B------:R-:W0:Y:S01]  /*0110*/  LDC R3, c[0x0][0x3a0] ;  /* 0x0000e800ff037b82 */ /* 0x000e220000000800 */
[----:B------:R-:W-:Y:S01]  /*0120*/  SHF.R.U32.HI R5, RZ, 0x2, R2 ;  /* 0x00000002ff057819 */ /* 0x000fe20000011602 */
[----:B------:R-:W1:Y:S01]  /*0130*/  LDCU.64 UR8, c[0x0][0x380] ;  /* 0x00007000ff0877ac */ /* 0x000e620008000a00 */
[----:B------:R-:W-:Y:S01]  /*0140*/  ISETP.GE.U32.AND P0, PT, R2, 0x6c, PT ;  /* 0x0000006c0200780c */ /* 0x000fe20003f06070 */
[----:B------:R-:W-:Y:S02]  /*0150*/  IMAD R0, R0, 0xab, RZ ;  /* 0x000000ab00007824 */ /* 0x000fe400078e02ff */
[----:B------:R-:W-:-:S03]  /*0160*/  IMAD.HI.U32 R5, R5, 0x4bda12f7, RZ ;  /* 0x4bda12f705057827 */ /* 0x000fc600078e00ff */
[----:B------:R-:W-:Y:S02]  /*0170*/  LOP3.LUT R0, R0, 0xffff, RZ, 0xc0, !PT ;  /* 0x0000ffff00007812 */ /* 0x000fe400078ec0ff */
[----:B------:R-:W-:Y:S02]  /*0180*/  SHF.R.U32.HI R5, RZ, 0x3, R5 ;  /* 0x00000003ff057819 */ /* 0x000fe40000011605 */
[----:B------:R-:W-:Y:S02]  /*0190*/  SHF.R.U32.HI R0, RZ, 0x9, R0 ;  /* 0x00000009ff007819 */ /* 0x000fe40000011600 */
[----:B------:R-:W-:Y:S02]  /*01a0*/  IADD3 R14, PT, PT, R12, R5, RZ ;  /* 0x000000050c0e7210 */ /* 0x000fe40007ffe0ff */
[----:B------:R-:W-:-:S04]  /*01b0*/  PRMT R10, R0, 0x9910, RZ ;  /* 0x00009910000a7816 */ /* 0x000fc800000000ff */
[----:B------:R-:W-:-:S04]  /*01c0*/  LEA R10, R10, R10, 0x1 ;  /* 0x0000000a0a0a7211 */ /* 0x000fc800078e08ff */
[----:B------:R-:W-:-:S04]  /*01d0*/  IADD3 R10, PT, PT, RZ, -R10, RZ ;  /* 0x8000000aff0a7210 */ /* 0x000fc80007ffe0ff */
[----:B------:R-:W-:-:S04]  /*01e0*/  PRMT R13, R10, 0x7710, RZ ;  /* 0x000077100a0d7816 */ /* 0x000fc800000000ff */
[----:B------:R-:W-:Y:S01]  /*01f0*/  IADD3 R10, PT, PT, R2, R13, RZ ;  /* 0x0000000d020a7210 */ /* 0x000fe20007ffe0ff */
[----:B0-----:R-:W-:Y:S01]  /*0200*/  IMAD R13, R14, R3, UR4 ;  /* 0x000000040e0d7e24 */ /* 0x001fe2000f8e0203 */
[----:B------:R-:W-:-:S05]  /*0210*/  @P0 IADD3 R2, PT, PT, R2, -0x6c, RZ ;  /* 0xffffff9402020810 */ /* 0x000fca0007ffe0ff */
[----:B------:R-:W-:-:S04]  /*0220*/  IMAD R2, R13, 0x3, R2 ;  /* 0x000000030d027824 */ /* 0x000fc800078e0202 */
[----:B------:R-:W-:Y:S01]  /*0230*/  IMAD R14, R3, 0x6, R2 ;  /* 0x00000006030e7824 */ /* 0x000fe200078e0202 */
[----:B-1----:R-:W-:-:S03]  /*0240*/  IADD3 R22, P1, PT, R2, UR8, RZ ;  /* 0x0000000802167c10 */ /* 0x002fc6000ff3e0ff */
[C---:B------:R-:W-:Y:S01]  /*0250*/  IMAD R16, R3.reuse, 0x6, R14 ;  /* 0x0000000603107824 */ /* 0x040fe200078e020e */
[----:B------:R-:W-:Y:S02]  /*0260*/  LEA.HI.X.SX32 R23, R2, UR9, 0x1, P1 ;  /* 0x0000000902177c11 */ /* 0x000fe400088f0eff */
[----:B------:R-:W-:Y:S01]  /*0270*/  IADD3 R20, P1, PT, R14, UR8, RZ ;  /* 0x000000080e147c10 */ /* 0x000fe2000ff3e0ff */
[C---:B------:R-:W-:Y:S01]  /*0280*/  IMAD R24, R3.reuse, 0x6, R16 ;  /* 0x0000000603187824 */ /* 0x040fe200078e0210 */
[----:B------:R-:W-:Y:S01]  /*0290*/  IADD3 R2, P2, PT, R16, UR8, RZ ;  /* 0x0000000810027c10 */ /* 0x000fe2000ff5e0ff */
[----:B--2---:R0:W2:Y:S01]  /*02a0*/  LDG.E.U8 R13, desc[UR6][R22.64] ;  /* 0x00000006160d7981 */ /* 0x0040a2000c1e1100 */
[----:B------:R-:W-:Y:S01]  /*02b0*/  LEA.HI.X.SX32 R21, R14, UR9, 0x1, P1 ;  /* 0x000000090e157c11 */ /* 0x000fe200088f0eff */
[----:B------:R-:W-:Y:S01]  /*02c0*/  IMAD R26, R3, 0x6, R24 ;  /* 0x00000006031a7824 */ /* 0x000fe200078e0218 */
[----:B------:R-:W-:-:S03]  /*02d0*/  IADD3 R14, P1, PT, R24, UR8, RZ ;  /* 0x00000008180e7c10 */ /* 0x000fc6000ff3e0ff */
[----:B------:R-:W-:Y:S01]  /*02e0*/  IMAD R17, R3, 0x6, R26 ;  /* 0x0000000603117824 */ /* 0x000fe200078e021a */
[----:B------:R-:W-:Y:S01]  /*02f0*/  LEA.HI.X.SX32 R3, R16, UR9, 0x1, P2 ;  /* 0x0000000910037c11 */ /* 0x000fe200090f0eff */
[----:B------:R1:W3:Y:S01]  /*0300*/  LDG.E.U8 R20, desc[UR6][R20.64] ;  /* 0x0000000614147981 */ /* 0x0002e2000c1e1100 */
[----:B------:R-:W-:Y:S02]  /*0310*/  LEA.HI.X.SX32 R15, R24, UR9, 0x1, P1 ;  /* 0x00000009180f7c11 */ /* 0x000fe400088f0eff */
[C---:B------:R-:W-:Y:S01]  /*0320*/  IADD3 R18, P2, PT, R26.reuse, UR8, RZ ;  /* 0x000000081a127c10 */ /* 0x040fe2000ff5e0ff */
[----:B------:R3:W5:Y:S01]  /*0330*/  LDG.E.U8 R2, desc[UR6][R2.64] ;  /* 0x0000000602027981 */ /* 0x000762000c1e1100 */
[C---:B------:R-:W-:Y:S02]  /*0340*/  IADD3 R16, P1, PT, R17.reuse, UR8, RZ ;  /* 0x0000000811107c10 */ /* 0x040fe4000ff3e0ff */
[----:B------:R-:W-:Y:S01]  /*0350*/  LEA.HI.X.SX32 R19, R26, UR9, 0x1, P2 ;  /* 0x000000091a137c11 */ /* 0x000fe200090f0eff */
[----:B------:R-:W4:Y:S01]  /*0360*/  LDG.E.U8 R14, desc[UR6][R14.64] ;  /* 0x000000060e0e7981 */ /* 0x000f22000c1e1100 */
[----:B------:R-:W-:-:S03]  /*0370*/  LEA.HI.X.SX32 R17, R17, UR9, 0x1, P1 ;  /* 0x0000000911117c11 */ /* 0x000fc600088f0eff */
[----:B------:R-:W4:Y:S04]  /*0380*/  LDG.E.U8 R18, desc[UR6][R18.64] ;  /* 0x0000000612127981 */ /* 0x000f28000c1e1100 */
[----:B------:R4:W4:Y:S01]  /*0390*/  LDG.E.U8 R16, desc[UR6][R16.64] ;  /* 0x0000000610107981 */ /* 0x000922000c1e1100 */
[----:B0-----:R-:W0:Y:S01]  /*03a0*/  S2R R22, SR_CgaCtaId ;  /* 0x0000000000167919 */ /* 0x001e220000008800 */
[----:B-1----:R-:W-:Y:S02]  /*03b0*/  MOV R21, 0x400 ;  /* 0x0000040000157802 */ /* 0x002fe40000000f00 */
[----:B------:R-:W-:-:S04]  /*03c0*/  LOP3.LUT R0, R0, 0xffff, RZ, 0xc0, !PT ;  /* 0x0000ffff00007812 */ /* 0x000fc800078ec0ff */
[----:B------:R-:W-:Y:S02]  /*03d0*/  @P0 IADD3 R0, PT, PT, R0, -0x24, RZ ;  /* 0xffffffdc00000810 */ /* 0x000fe40007ffe0ff */
[----:B------:R-:W-:Y:S02]  /*03e0*/  LOP3.LUT R10, R10, 0xff, RZ, 0xc0, !PT ;  /* 0x000000ff0a0a7812 */ /* 0x000fe400078ec0ff */
[----:B0-----:R-:W-:-:S05]  /*03f0*/  LEA R21, R22, R21, 0x18 ;  /* 0x0000001516157211 */ /* 0x001fca00078ec0ff */
[----:B------:R-:W-:-:S05]  /*0400*/  IMAD R21, R0, 0xc, R21 ;  /* 0x0000000c00157824 */ /* 0x000fca00078e0215 */
[----:B------:R-:W-:-:S05]  /*0410*/  LEA R10, R10, R21, 0x2 ;  /* 0x000000150a0a7211 */ /* 0x000fca00078e10ff */
[----:B------:R-:W-:Y:S01]  /*0420*/  IMAD R10, R5, 0x1b0, R10 ;  /* 0x000001b0050a7824 */ /* 0x000fe200078e020a */
[----:B--2---:R-:W-:Y:S02]  /*0430*/  I2FP.F32.U32 R13, R13 ;  /* 0x0000000d000d7245 */ /* 0x004fe40000201000 */
[----:B---3--:R-:W-:Y:S02]  /*0440*/  I2FP.F32.U32 R3, R20 ;  /* 0x0000001400037245 */ /* 0x008fe40000201000 */
[----:B-----5:R-:W-:Y:S02]  /*0450*/  I2FP.F32.U32 R5, R2 ;  /* 0x0000000200057245 */ /* 0x020fe40000201000 */
[----:B----4-:R-:W-:Y:S02]  /*0460*/  I2FP.F32.U32 R15, R14 ;  /* 0x0000000e000f7245 */ /* 0x010fe40000201000 */
[----:B------:R-:W-:Y:S02]  /*0470*/  I2FP.F32.U32 R17, R18 ;  /* 0x0000001200117245 */ /* 0x000fe40000201000 */
[----:B------:R-:W-:Y:S01]  /*0480*/  I2FP.F32.U32 R19, R16 ;  /* 0x0000001000137245 */ /* 0x000fe20000201000 */
[----:B------:R0:W-:Y:S04]  /*0490*/  STS [R10], R13 ;  /* 0x0000000d0a007388 */ /* 0x0001e80000000800 */
[----:B------:R0:W-:Y:S04]  /*04a0*/  STS [R10+0x360], R3 ;  /* 0x000360030a007388 */ /* 0x0001e80000000800 */
[----:B------:R0:W-:Y:S04]  /*04b0*/  STS [R10+0x6c0], R5 ;  /* 0x0006c0050a007388 */ /* 0x0001e80000000800 */
[----:B------:R0:W-:Y:S04]  /*04c0*/  STS [R10+0xa20], R15 ;  /* 0x000a200f0a007388 */ /* 0x0001e80000000800 */
[----:B------:R0:W-:Y:S04]  /*04d0*/  STS [R10+0xd80], R17 ;  /* 0x000d80110a007388 */ /* 0x0001e80000000800 */
[----:B------:R0:W-:Y:S02]  /*04e0*/  STS [R10+0x10e0], R19 ;  /* 0x0010e0130a007388 */ /* 0x0001e40000000800 */
.L_x_1:
[----:B--2---:R-:W-:Y:S05]  /*04f0*/  BSYNC.RECONVERGENT B0 ;  /* 0x0000000000007941 */ /* 0x004fea0003800200 */
.L_x_0:
[----:B------:R-:W-:Y:S06]  /*0500*/  BAR.SYNC.DEFER_BLOCKING 0x0 ;  /* 0x0000000000007b1d */ /* 0x000fec0000010000 */
[----:B------:R-:W2:Y:S04]  /*0510*/  LDG.E R2, desc[UR6][R8.64] ;  /* 0x0000000608027981 */ /* 0x000ea8000c1e1900 */
[----:B----4-:R-:W3:Y:S04]  /*0520*/  LDG.E R0, desc[UR6][R6.64] ;  /* 0x0000000606007981 */ /* 0x010ee8000c1e1900 */
[----:B------:R-:W4:Y:S04]  /*0530*/  LDG.E R14, desc[UR6][R8.64+0x4] ;  /* 0x00000406080e7981 */ /* 0x000f28000c1e1900 */
[----:B------:R-:W5:Y:S04]  /*0540*/  LDG.E R27, desc[UR6][R6.64+0x4] ;  /* 0x00000406061b7981 */ /* 0x000f68000c1e1900 */
[----:B------:R-:W5:Y:S04]  /*0550*/  LDG.E R23, desc[UR6][R8.64+0x8] ;  /* 0x0000080608177981 */ /* 0x000f68000c1e1900 */
[----:B------:R-:W5:Y:S04]  /*0560*/  LDG.E R20, desc[UR6][R6.64+0x8] ;  /* 0x0000080606147981 */ /* 0x000f68000c1e1900 */
[----:B------:R-:W5:Y:S04]  /*0570*/  LDG.E R16, desc[UR6][R8.64+0xc] ;  /* 0x00000c0608107981 */ /* 0x000f68000c1e1900 */
[----:B0-----:R-:W5:Y:S01]  /*0580*/  LDG.E R17, desc[UR6][R6.64+0xc] ;  /* 0x00000c0606117981 */ /* 0x001f62000c1e1900 */
[----:B------:R-:W0:Y:S03]  /*0590*/  S2R R10, SR_CgaCtaId ;  /* 0x00000000000a7919 */ /* 0x000e260000008800 */
[----:B------:R-:W5:Y:S01]  /*05a0*/  LDG.E R13, desc[UR6][R8.64+0x10] ;  /* 0x00001006080d7981 */ /* 0x000f62000c1e1900 */
[----:B------:R-:W-:-:S03]  /*05b0*/  MOV R3, 0x400 ;  /* 0x0000040000037802 */ /* 0x000fc60000000f00 */
[----:B------:R-:W5:Y:S01]  /*05c0*/  LDG.E R15, desc[UR6][R6.64+0x10] ;  /* 0x00001006060f7981 */ /* 0x000f62000c1e1900 */
[----:B0-----:R-:W-:-:S05]  /*05d0*/  LEA R10, R10, R3, 0x18 ;  /* 0x000000030a0a7211 */ /* 0x001fca00078ec0ff */
[----:B------:R-:W-:-:S04]  /*05e0*/  IMAD R3, R11, 0x1b0, R10 ;  /* 0x000001b00b037824 */ /* 0x000fc800078e020a */
[----:B------:R-:W-:-:S05]  /*05f0*/  IMAD R10, R4, 0xc, R3 ;  /* 0x0000000c040a7824 */ /* 0x000fca00078e0203 */
[----:B------:R-:W2:Y:S04]  /*0600*/  LDS R21, [R10] ;  /* 0x000000000a157984 */ /* 0x000ea80000000800 */
[----:B------:R-:W-:Y:S04]  /*0610*/  LDS R5, [R10+0x8] ;  /* 0x000008000a057984 */ /* 0x000fe80000000800 */
[----:B------:R-:W0:Y:S04]  /*0620*/  LDS R3, [R10+0x4] ;  /* 0x000004000a037984 */ /* 0x000e280000000800 */
[----:B------:R-:W4:Y:S04]  /*0630*/  LDS R19, [R10+0xc] ;  /* 0x00000c000a137984 */ /* 0x000f280000000800 */
[----:B------:R-:W1:Y:S01]  /*0640*/  LDS R28, [R10+0x14] ;  /* 0x000014000a1c7984 */ /* 0x000e620000000800 */
[C---:B--2---:R-:W-:Y:S01]  /*0650*/  FFMA R29, R2.reuse, R21, RZ ;  /* 0x00000015021d7223 */ /* 0x044fe200000000ff */
[----:B0-----:R-:W-:Y:S01]  /*0660*/  FFMA R25, R2, R3, RZ ;  /* 0x0000000302197223 */ /* 0x001fe200000000ff */
[----:B---3--:R-:W-:Y:S01]  /*0670*/  FFMA R18, R0, R21, RZ ;  /* 0x0000001500127223 */ /* 0x008fe200000000ff */
[-C--:B------:R-:W-:Y:S01]  /*0680*/  FFMA R21, R2, R5.reuse, RZ ;  /* 0x0000000502157223 */ /* 0x080fe200000000ff */
[C---:B------:R-:W-:Y:S01]  /*0690*/  FFMA R26, R0.reuse, R5, RZ ;  /* 0x00000005001a7223 */ /* 0x040fe200000000ff */
[----:B------:R-:W-:Y:S01]  /*06a0*/  FFMA R22, R0, R3, RZ ;  /* 0x0000000300167223 */ /* 0x000fe200000000ff */
[----:B------:R-:W0:Y:S04]  /*06b0*/  LDS R5, [R10+0x10] ;  /* 0x000010000a057984 */ /* 0x000e280000000800 */
[----:B------:R-:W2:Y:S01]  /*06c0*/  LDG.E R0, desc[UR6][R8.64+0x14] ;  /* 0x0000140608007981 */ /* 0x000ea2000c1e1900 */
[----:B----4-:R-:W-:-:S03]  /*06d0*/  FFMA R24, R14, R19, R29 ;  /* 0x000000130e187223 */ /* 0x010fc6000000001d */
[----:B------:R-:W3:Y:S01]  /*06e0*/  LDG.E R3, desc[UR6][R6.64+0x14] ;  /* 0x0000140606037981 */ /* 0x000ee2000c1e1900 */
[C---:B-----5:R-:W-:Y:S01]  /*06f0*/  FFMA R19, R27.reuse, R19, R18 ;  /* 0x000000131b137223 */ /* 0x060fe20000000012 */
[CC--:B-1----:R-:W-:Y:S02]  /*0700*/  FFMA R2, R14.reuse, R28.reuse, R21 ;  /* 0x0000001c0e027223 */ /* 0x0c2fe40000000015 */
[----:B------:R-:W-:Y:S04]  /*0710*/  LDS R21, [R10+0x1c] ;  /* 0x00001c000a157984 */ /* 0x000fe80000000800 */
[----:B------:R-:W-:Y:S01]  /*0720*/  LDS R29, [R10+0x20] ;  /* 0x000020000a1d7984 */ /* 0x000fe20000000800 */
[-C--:B0-----:R-:W-:Y:S01]  /*0730*/  FFMA R18, R14, R5.reuse, R25 ;  /* 0x000000050e127223 */ /* 0x081fe20000000019 */
[C---:B------:R-:W-:Y:S01]  /*0740*/  FFMA R5, R27.reuse, R5, R22 ;  /* 0x000000051b057223 */ /* 0x040fe20000000016 */
[----:B------:R-:W-:Y:S01]  /*0750*/  FFMA R27, R27, R28, R26 ;  /* 0x0000001c1b1b7223 */ /* 0x000fe2000000001a */
[----:B------:R-:W4:Y:S04]  /*0760*/  LDG.E R22, desc[UR6][R6.64+0x18] ;  /* 0x0000180606167981 */ /* 0x000f28000c1e1900 */
[----:B------:R-:W0:Y:S04]  /*0770*/  LDS R26, [R10+0x18] ;  /* 0x000018000a1a7984 */ /* 0x000e280000000800 */
[----:B------:R-:W5:Y:S01]  /*0780*/  LDG.E R14, desc[UR6][R8.64+0x18] ;  /* 0x00001806080e7981 */ /* 0x000f62000c1e1900 */
[CC--:B0-----:R-:W-:Y:S01]  /*0790*/  FFMA R25, R23.reuse, R26.reuse, R24 ;  /* 0x0000001a17197223 */ /* 0x0c1fe20000000018 */
[C---:B------:R-:W-:Y:S01]  /*07a0*/  FFMA R26, R20.reuse, R26, R19 ;  /* 0x0000001a141a7223 */ /* 0x040fe20000000013 */
[CC--:B------:R-:W-:Y:S01]  /*07b0*/  FFMA R19, R23.reuse, R21.reuse, R18 ;  /* 0x0000001517137223 */ /* 0x0c0fe20000000012 */
[C---:B------:R-:W-:Y:S01]  /*07c0*/  FFMA R18, R20.reuse, R21, R5 ;  /* 0x0000001514127223 */ /* 0x040fe20000000005 */
[----:B------:R-:W-:Y:S04]  /*07d0*/  LDS R24, [R10+0x28] ;  /* 0x000028000a187984 */ /* 0x000fe80000000800 */
[----:B------:R-:W0:Y:S01]  /*07e0*/  LDS R21, [R10+0x24] ;  /* 0x000024000a157984 */ /* 0x000e220000000800 */
[-C--:B------:R-:W-:Y:S01]  /*07f0*/  FFMA R5, R23, R29.reuse, R2 ;  /* 0x0000001d17057223 */ /* 0x080fe20000000002 */
[----:B------:R-:W-:-:S02]  /*0800*/  FFMA R20, R20, R29, R27 ;  /* 0x0000001d14147223 */ /* 0x000fc4000000001b */
[----:B------:R-:W5:Y:S04]  /*0810*/  LDG.E R29, desc[UR6][R8.64+0x1c] ;  /* 0x00001c06081d7981 */ /* 0x000f68000c1e1900 */
[----:B------:R-:W5:Y:S01]  /*0820*/  LDG.E R23, desc[UR6][R6.64+0x1c] ;  /* 0x00001c0606177981 */ /* 0x000f62000c1e1900 */
[CC--:B0-----:R-:W-:Y:S01]  /*0830*/  FFMA R2, R16.reuse, R21.reuse, R25 ;  /* 0x0000001510027223 */ /* 0x0c1fe20000000019 */
[C---:B------:R-:W-:Y:S02]  /*0840*/  FFMA R26, R17.reuse, R21, R26 ;  /* 0x00000015111a7223 */ /* 0x040fe4000000001a */
[----:B------:R-:W0:Y:S01]  /*0850*/  LDS R21, [R10+0x2c] ;  /* 0x00002c000a157984 */ /* 0x000e220000000800 */
[-C--:B------:R-:W-:Y:S01]  /*0860*/  FFMA R28, R16, R24.reuse, R19 ;  /* 0x00000018101c7223 */ /* 0x080fe20000000013 */
[----:B------:R-:W-:-:S02]  /*0870*/  FFMA R18, R17, R24, R18 ;  /* 0x0000001811127223 */ /* 0x000fc40000000012 */
[----:B------:R-:W1:Y:S01]  /*0880*/  LDS R19, [R10+0x30] ;  /* 0x000030000a137984 */ /* 0x000e620000000800 */
[-C--:B0-----:R-:W-:Y:S01]  /*0890*/  FFMA R16, R16, R21.reuse, R5 ;  /* 0x0000001510107223 */ /* 0x081fe20000000005 */
[----:B------:R-:W-:Y:S02]  /*08a0*/  FFMA R24, R17, R21, R20 ;  /* 0x0000001511187223 */ /* 0x000fe40000000014 */
[----:B------:R-:W5:Y:S04]  /*08b0*/  LDG.E R5, desc[UR6][R8.64+0x20] ;  /* 0x0000200608057981 */ /* 0x000f68000c1e1900 */
[----:B------:R-:W5:Y:S01]  /*08c0*/  LDG.E R20, desc[UR6][R6.64+0x20] ;  /* 0x0000200606147981 */ /* 0x000f62000c1e1900 */
[----:B-1----:R-:W-:-:S03]  /*08d0*/  FFMA R27, R13, R19, R2 ;  /* 0x000000130d1b7223 */ /* 0x002fc60000000002 */
[----:B------:R-:W0:Y:S04]  /*08e0*/  LDS R2, [R10+0x34] ;  /* 0x000034000a027984 */ /* 0x000e280000000800 */
[----:B------:R-:W1:Y:S01]  /*08f0*/  LDS R17, [R10+0x38] ;  /* 0x000038000a117984 */ /* 0x000e620000000800 */
[----:B------:R-:W-:-:S03]  /*0900*/  FFMA R26, R15, R19, R26 ;  /* 0x000000130f1a7223 */ /* 0x000fc6000000001a */
[----:B------:R-:W-:Y:S04]  /*0910*/  LDS R19, [R10+0x1bc] ;  /* 0x0001bc000a137984 */ /* 0x000fe80000000800 */
[----:B------:R-:W5:Y:S01]  /*0920*/  LDG.E R21, desc[UR6][R8.64+0x24] ;  /* 0x0000240608157981 */ /* 0x000f62000c1e1900 */
[-C--:B0-----:R-:W-:Y:S01]  /*0930*/  FFMA R25, R13, R2.reuse, R28 ;  /* 0x000000020d197223 */ /* 0x081fe2000000001c */
[----:B------:R-:W-:Y:S02]  /*0940*/  FFMA R18, R15, R2, R18 ;  /* 0x000000020f127223 */ /* 0x000fe40000000012 */
[----:B------:R-:W-:Y:S01]  /*0950*/  LDS R28, [R10+0x360] ;  /* 0x000360000a1c7984 */ /* 0x000fe20000000800 */
[----:B-1----:R-:W-:-:S03]  /*0960*/  FFMA R13, R13, R17, R16 ;  /* 0x000000110d0d7223 */ /* 0x002fc60000000010 */
[----:B------:R-:W2:Y:S01]  /*0970*/  LDS R16, [R10+0x1b0] ;  /* 0x0001b0000a107984 */ /* 0x000ea20000000800 */
[----:B------:R-:W-:-:S03]  /*0980*/  FFMA R24, R15, R17, R24 ;  /* 0x000000110f187223 */ /* 0x000fc60000000018 */
[----:B------:R-:W0:Y:S01]  /*0990*/  LDS R2, [R10+0x1b4] ;  /* 0x0001b4000a027984 */ /* 0x000e220000000800 */
[CC--:B--2---:R-:W-:Y:S01]  /*09a0*/  FFMA R27, R0.reuse, R16.reuse, R27 ;  /* 0x00000010001b7223 */ /* 0x0c4fe2000000001b */
[C---:B---3--:R-:W-:Y:S02]  /*09b0*/  FFMA R17, R3.reuse, R16, R26 ;  /* 0x0000001003117223 */ /* 0x048fe4000000001a */
[----:B------:R-:W1:Y:S01]  /*09c0*/  LDS R16, [R10+0x1b8] ;  /* 0x0001b8000a107984 */ /* 0x000e620000000800 */
[-C--:B0-----:R-:W-:Y:S01]  /*09d0*/  FFMA R25, R0, R2.reuse, R25 ;  /* 0x0000000200197223 */ /* 0x081fe20000000019 */
[----:B------:R-:W-:Y:S02]  /*09e0*/  FFMA R15, R3, R2, R18 ;  /* 0x00000002030f7223 */ /* 0x000fe40000000012 */
[----:B------:R-:W2:Y:S01]  /*09f0*/  LDG.E R2, desc[UR6][R6.64+0x24] ;  /* 0x0000240606027981 */ /* 0x000ea2000c1e1900 */
[----:B----4-:R-:W-:-:S03]  /*0a00*/  FFMA R18, R22, R19, R17 ;  /* 0x0000001316127223 */ /* 0x010fc60000000011 */
[----:B------:R-:W3:Y:S01]  /*0a10*/  LDG.E R17, desc[UR6][R6.64+0x28] ;  /* 0x0000280606117981 */ /* 0x000ee2000c1e1900 */
[----:B-1----:R-:W-:-:S03]  /*0a20*/  FFMA R26, R0, R16, R13 ;  /* 0x00000010001a7223 */ /* 0x002fc6000000000d */
[----:B------:R-:W0:Y:S04]  /*0a30*/  LDS R0, [R10+0x1c0] ;  /* 0x0001c0000a007984 */ /* 0x000e280000000800 */
[----:B------:R-:W1:Y:S01]  /*0a40*/  LDS R13, [R10+0x1c4] ;  /* 0x0001c4000a0d7984 */ /* 0x000e620000000800 */
[----:B------:R-:W-:Y:S01]  /*0a50*/  FFMA R3, R3, R16, R24 ;  /* 0x0000001003037223 */ /* 0x000fe20000000018 */
[C---:B-----5:R-:W-:Y:S02]  /*0a60*/  FFMA R16, R14.reuse, R19, R27 ;  /* 0x000000130e107223 */ /* 0x060fe4000000001b */
[----:B------:R-:W4:Y:S04]  /*0a70*/  LDG.E R19, desc[UR6][R8.64+0x28] ;  /* 0x0000280608137981 */ /* 0x000f28000c1e1900 */
[----:B------:R-:W5:Y:S01]  /*0a80*/  LDS R27, [R10+0x1c8] ;  /* 0x0001c8000a1b7984 */ /* 0x000f620000000800 */
[----:B0-----:R-:W-:-:S03]  /*0a90*/  FFMA R24, R14, R0, R25 ;  /* 0x000000000e187223 */ /* 0x001fc60000000019 */
[----:B------:R-:W0:Y:S01]  /*0aa0*/  LDS R25, [R10+0x1cc] ;  /* 0x0001cc000a197984 */ /* 0x000e220000000800 */
[C---:B------:R-:W-:Y:S01]  /*0ab0*/  FFMA R0, R22.reuse, R0, R15 ;  /* 0x0000000016007223 */ /* 0x040fe2000000000f */
[-C--:B-1----:R-:W-:Y:S02]  /*0ac0*/  FFMA R22, R22, R13.reuse, R3 ;  /* 0x0000000d16167223 */ /* 0x082fe40000000003 */
[----:B------:R-:W1:Y:S01]  /*0ad0*/  LDS R3, [R10+0x1d0] ;  /* 0x0001d0000a037984 */ /* 0x000e620000000800 */
[----:B------:R-:W-:-:S03]  /*0ae0*/  FFMA R14, R14, R13, R26 ;  /* 0x0000000d0e0e7223 */ /* 0x000fc6000000001a */
[----:B------:R-:W4:Y:S01]  /*0af0*/  LDG.E R15, desc[UR6][R8.64+0x2c] ;  /* 0x00002c06080f7981 */ /* 0x000f22000c1e1900 */
[-C--:B-----5:R-:W-:Y:S01]  /*0b00*/  FFMA R16, R29, R27.reuse, R16 ;  /* 0x0000001b1d107223 */ /* 0x0a0fe20000000010 */
[----:B------:R-:W-:Y:S02]  /*0b10*/  FFMA R27, R23, R27, R18 ;  /* 0x0000001b171b7223 */ /* 0x000fe40000000012 */
[----:B------:R-:W5:Y:S04]  /*0b20*/  LDG.E R13, desc[UR6][R6.64+0x30] ;  /* 0x00003006060d7981 */ /* 0x000f68000c1e1900 */
[----:B------:R-:W1:Y:S04]  /*0b30*/  LDS R18, [R10+0x1d4] ;  /* 0x0001d4000a127984 */ /* 0x000e680000000800 */
[----:B------:R-:W-:Y:S01]  /*0b40*/  LDS R26, [R10+0x1e0] ;  /* 0x0001e0000a1a7984 */ /* 0x000fe20000000800 */
[-C--:B0-----:R-:W-:Y:S01]  /*0b50*/  FFMA R24, R29, R25.reuse, R24 ;  /* 0x000000191d187223 */ /* 0x081fe20000000018 */
[----:B------:R-:W-:-:S02]  /*0b60*/  FFMA R25, R23, R25, R0 ;  /* 0x0000001917197223 */ /* 0x000fc40000000000 */
[----:B------:R-:W5:Y:S01]  /*0b70*/  LDG.E R0, desc[UR6][R6.64+0x2c] ;  /* 0x00002c0606007981 */ /* 0x000f62000c1e1900 */
[-C--:B-1----:R-:W-:Y:S01]  /*0b80*/  FFMA R29, R29, R3.reuse, R14 ;  /* 0x000000031d1d7223 */ /* 0x082fe2000000000e */
[----:B------:R-:W-:Y:S02]  /*0b90*/  FFMA R23, R23, R3, R22 ;  /* 0x0000000317177223 */ /* 0x000fe40000000016 */
[----:B------:R-:W0:Y:S04]  /*0ba0*/  LDS R14, [R10+0x1d8] ;  /* 0x0001d8000a0e7984 */ /* 0x000e280000000800 */
[----:B------:R-:W1:Y:S04]  /*0bb0*/  LDS R22, [R10+0x1dc] ;  /* 0x0001dc000a167984 */ /* 0x000e680000000800 */
[----:B------:R-:W5:Y:S01]  /*0bc0*/  LDG.E R3, desc[UR6][R8.64+0x30] ;  /* 0x0000300608037981 */ /* 0x000f62000c1e1900 */
[C---:B------:R-:W-:Y:S01]  /*0bd0*/  FFMA R16, R5.reuse, R18, R16 ;  /* 0x0000001205107223 */ /* 0x040fe20000000010 */
[C---:B0-----:R-:W-:Y:S01]  /*0be0*/  FFMA R24, R5.reuse, R14, R24 ;  /* 0x0000000e05187223 */ /* 0x041fe20000000018 */
[C---:B------:R-:W-:Y:S01]  /*0bf0*/  FFMA R27, R20.reuse, R18, R27 ;  /* 0x00000012141b7223 */ /* 0x040fe2000000001b */
[C---:B------:R-:W-:Y:S01]  /*0c00*/  FFMA R25, R20.reuse, R14, R25 ;  /* 0x0000000e14197223 */ /* 0x040fe20000000019 */
[-C--:B-1----:R-:W-:Y:S01]  /*0c10*/  FFMA R18, R5, R22.reuse, R29 ;  /* 0x0000001605127223 */ /* 0x082fe2000000001d */
[----:B------:R-:W5:Y:S04]  /*0c20*/  LDG.E R14, desc[UR6][R8.64+0x34] ;  /* 0x00003406080e7981 */ /* 0x000f68000c1e1900 */
[----:B------:R-:W5:Y:S01]  /*0c30*/  LDG.E R5, desc[UR6][R6.64+0x34] ;  /* 0x0000340606057981 */ /* 0x000f62000c1e1900 */
[----:B------:R-:W-:-:S03]  /*0c40*/  FFMA R23, R20, R22, R23 ;  /* 0x0000001614177223 */ /* 0x000fc60000000017 */
[----:B------:R-:W0:Y:S04]  /*0c50*/  LDS R29, [R10+0x1e4] ;  /* 0x0001e4000a1d7984 */ /* 0x000e280000000800 */
[----:B------:R-:W1:Y:S01]  /*0c60*/  LDS R22, [R10+0x1e8] ;  /* 0x0001e8000a167984 */ /* 0x000e620000000800 */
[C---:B------:R-:W-:Y:S01]  /*0c70*/  FFMA R16, R21.reuse, R26, R16 ;  /* 0x0000001a15107223 */ /* 0x040fe20000000010 */
[CC--:B0-----:R-:W-:Y:S01]  /*0c80*/  FFMA R24, R21.reuse, R29.reuse, R24 ;  /* 0x0000001d15187223 */ /* 0x0c1fe20000000018 */
[----:B-1----:R-:W-:Y:S02]  /*0c90*/  FFMA R21, R21, R22, R18 ;  /* 0x0000001615157223 */ /* 0x002fe40000000012 */
[----:B------:R-:W-:Y:S01]  /*0ca0*/  LDS R18, [R10+0x368] ;  /* 0x000368000a127984 */ /* 0x000fe20000000800 */
[C---:B--2---:R-:W-:Y:S01]  /*0cb0*/  FFMA R26, R2.reuse, R26, R27 ;  /* 0x0000001a021a7223 */ /* 0x044fe2000000001b */
[C---:B------:R-:W-:Y:S01]  /*0cc0*/  FFMA R20, R2.reuse, R29, R25 ;  /* 0x0000001d02147223 */ /* 0x040fe20000000019 */
[----:B------:R-:W-:Y:S01]  /*0cd0*/  FFMA R2, R2, R22, R23 ;  /* 0x0000001602027223 */ /* 0x000fe20000000017 */
[----:B------:R-:W2:Y:S04]  /*0ce0*/  LDG.E R25, desc[UR6][R8.64+0x38] ;  /* 0x0000380608197981 */ /* 0x000ea8000c1e1900 */
[----:B------:R-:W0:Y:S01]  /*0cf0*/  LDS R22, [R10+0x364] ;  /* 0x000364000a167984 */ /* 0x000e220000000800 */
[----:B---3--:R-:W-:-:S03]  /*0d00*/  FFMA R23, R17, R28, R26 ;  /* 0x0000001c11177223 */ /* 0x008fc6000000001a */
[----:B------:R-:W3:Y:S01]  /*0d10*/  LDG.E R26, desc[UR6][R6.64+0x38] ;  /* 0x00003806061a7981 */ /* 0x000ee2000c1e1900 */
[C---:B0-----:R-:W-:Y:S01]  /*0d20*/  FFMA R27, R17.reuse, R22, R20 ;  /* 0x00000016111b7223 */ /* 0x041fe20000000014 */
[-C--:B------:R-:W-:Y:S01]  /*0d30*/  FFMA R17, R17, R18.reuse, R2 ;  /* 0x0000001211117223 */ /* 0x080fe20000000002 */
[C---:B----4-:R-:W-:Y:S01]  /*0d40*/  FFMA R20, R19.reuse, R18, R21 ;  /* 0x0000001213147223 */ /* 0x050fe20000000015 */
[----:B------:R-:W0:Y:S01]  /*0d50*/  LDS R2, [R10+0x36c] ;  /* 0x00036c000a027984 */ /* 0x000e220000000800 */
[C---:B------:R-:W-:Y:S01]  /*0d60*/  FFMA R16, R19.reuse, R28, R16 ;  /* 0x0000001c13107223 */ /* 0x040fe20000000010 */
[----:B------:R-:W-:Y:S02]  /*0d70*/  FFMA R24, R19, R22, R24 ;  /* 0x0000001613187223 */ /* 0x000fe40000000018 */
[----:B------:R-:W1:Y:S04]  /*0d80*/  LDS R21, [R10+0x370] ;  /* 0x000370000a157984 */ /* 0x000e680000000800 */
[----:B------:R-:W4:Y:S04]  /*0d90*/  LDS R19, [R10+0x374] ;  /* 0x000374000a137984 */ /* 0x000f280000000800 */
[----:B------:R-:W5:Y:S01]  /*0da0*/  LDS R22, [R10+0x378] ;  /* 0x000378000a167984 */ /* 0x000f620000000800 */
[C---:B0-----:R-:W-:Y:S01]  /*0db0*/  FFMA R16, R15.reuse, R2, R16 ;  /* 0x000000020f107223 */ /* 0x041fe20000000010 */
[C---:B-1----:R-:W-:Y:S01]  /*0dc0*/  FFMA R24, R15.reuse, R21, R24 ;  /* 0x000000150f187223 */ /* 0x042fe20000000018 */
[----:B----4-:R-:W-:-:S02]  /*0dd0*/  FFMA R20, R15, R19, R20 ;  /* 0x000000130f147223 */ /* 0x010fc40000000014 */
[----:B------:R-:W4:Y:S01]  /*0de0*/  LDG.E R15, desc[UR6][R6.64+0x3c] ;  /* 0x00003c06060f7981 */ /* 0x000f22000c1e1900 */
[C---:B-----5:R-:W-:Y:S01]  /*0df0*/  FFMA R2, R0.reuse, R2, R23 ;  /* 0x0000000200027223 */ /* 0x060fe20000000017 */
[C---:B------:R-:W-:Y:S02]  /*0e00*/  FFMA R18, R0.reuse, R21, R27 ;  /* 0x0000001500127223 */ /* 0x040fe4000000001b */
[----:B------:R-:W0:Y:S01]  /*0e10*/  LDS R23, [R10+0x37c] ;  /* 0x00037c000a177984 */ /* 0x000e220000000800 */
[----:B------:R-:W-:-:S03]  /*0e20*/  FFMA R0, R0, R19, R17 ;  /* 0x0000001300007223 */ /* 0x000fc60000000011 */
[----:B------:R-:W5:Y:S04]  /*0e30*/  LDG.E R21, desc[UR6][R8.64+0x3c] ;  /* 0x00003c0608157981 */ /* 0x000f68000c1e1900 */
[----:B------:R-:W1:Y:S04]  /*0e40*/  LDS R17, [R10+0x380] ;  /* 0x000380000a117984 */ /* 0x000e680000000800 */
[----:B------:R-:W1:Y:S01]  /*0e50*/  LDS R19, [R10+0x384] ;  /* 0x000384000a137984 */ /* 0x000e620000000800 */
[-C--:B------:R-:W-:Y:S01]  /*0e60*/  FFMA R27, R3, R22.reuse, R16 ;  /* 0x00000016031b7223 */ /* 0x080fe20000000010 */
[----:B------:R-:W-:-:S02]  /*0e70*/  FFMA R22, R13, R22, R2 ;  /* 0x000000160d167223 */ /* 0x000fc40000000002 */
[----:B------:R-:W5:Y:S04]  /*0e80*/  LDG.E R2, desc[UR6][R8.64+0x40] ;  /* 0x0000400608027981 */ /* 0x000f68000c1e1900 */
[----:B------:R-:W5:Y:S01]  /*0e90*/  LDG.E R16, desc[UR6][R6.64+0x40] ;  /* 0x0000400606107981 */ /* 0x000f62000c1e1900 */
[-C--:B0-----:R-:W-:Y:S01]  /*0ea0*/  FFMA R29, R3, R23.reuse, R24 ;  /* 0x00000017031d7223 */ /* 0x081fe20000000018 */
[----:B------:R-:W-:Y:S01]  /*0eb0*/  FFMA R18, R13, R23, R18 ;  /* 0x000000170d127223 */ /* 0x000fe20000000012 */
[-C--:B-1----:R-:W-:Y:S01]  /*0ec0*/  FFMA R23, R3, R17.reuse, R20 ;  /* 0x0000001103177223 */ /* 0x082fe20000000014 */
[----:B------:R-:W-:Y:S01]  /*0ed0*/  FFMA R20, R13, R17, R0 ;  /* 0x000000110d147223 */ /* 0x000fe20000000000 */
[----:B------:R-:W5:Y:S01]  /*0ee0*/  LDG.E R3, desc[UR6][R8.64+0x44] ;  /* 0x0000440608037981 */ /* 0x000f62000c1e1900 */
[-C--:B------:R-:W-:Y:S01]  /*0ef0*/  FFMA R24, R14, R19.reuse, R27 ;  /* 0x000000130e187223 */ /* 0x080fe2000000001b */
[----:B------:R-:W-:-:S02]  /*0f00*/  FFMA R19, R5, R19, R22 ;  /* 0x0000001305137223 */ /* 0x000fc40000000016 */
[----:B------:R-:W0:Y:S04]  /*0f10*/  LDS R17, [R10+0x388] ;  /* 0x000388000a117984 */ /* 0x000e280000000800 */
[----:B------:R-:W1:Y:S04]  /*0f20*/  LDS R22, [R10+0x38c] ;  /* 0x00038c000a167984 */ /* 0x000e680000000800 */
[----:B------:R-:W5:Y:S04]  /*0f30*/  LDG.E R0, desc[UR6][R6.64+0x44] ;  /* 0x0000440606007981 */ /* 0x000f68000c1e1900 */
[----:B------:R-:W5:Y:S04]  /*0f40*/  LDG.E R13, desc[UR6][R8.64+0x48] ;  /* 0x00004806080d7981 */ /* 0x000f68000c1e1900 */
[----:B------:R-:W-:Y:S01]  /*0f50*/  LDS R27, [R10+0x510] ;  /* 0x000510000a1b7984 */ /* 0x000fe20000000800 */
[-C--:B0-----:R-:W-:Y:S01]  /*0f60*/  FFMA R28, R14, R17.reuse, R29 ;  /* 0x000000110e1c7223 */ /* 0x081fe2000000001d */
[----:B------:R-:W-:-:S02]  /*0f70*/  FFMA R17, R5, R17, R18 ;  /* 0x0000001105117223 */ /* 0x000fc40000000012 */
[----:B------:R-:W-:Y:S01]  /*0f80*/  LDS R29, [R10+0x51c] ;  /* 0x00051c000a1d7984 */ /* 0x000fe20000000800 */
[----:B-1----:R-:W-:-:S03]  /*0f90*/  FFMA R18, R14, R22, R23 ;  /* 0x000000160e127223 */ /* 0x002fc60000000017 */
[----:B------:R-:W5:Y:S01]  /*0fa0*/  LDG.E R14, desc[UR6][R6.64+0x48] ;  /* 0x00004806060e7981 */ /* 0x000f62000c1e1900 */
[----:B------:R-:W-:-:S03]  /*0fb0*/  FFMA R5, R5, R22, R20 ;  /* 0x0000001605057223 */ /* 0x000fc60000000014 */
[----:B------:R-:W2:Y:S04]  /*0fc0*/  LDS R22, [R10+0x390] ;  /* 0x000390000a167984 */ /* 0x000ea80000000800 */
[----:B------:R-:W0:Y:S01]  /*0fd0*/  LDS R23, [R10+0x398] ;  /* 0x000398000a177984 */ /* 0x000e220000000800 */
[CC--:B--2---:R-:W-:Y:S01]  /*0fe0*/  FFMA R20, R25.reuse, R22.reuse, R24 ;  /* 0x0000001619147223 */ /* 0x0c4fe20000000018 */
[C---:B---3--:R-:W-:Y:S02]  /*0ff0*/  FFMA R19, R26.reuse, R22, R19 ;  /* 0x000000161a137223 */ /* 0x048fe40000000013 */
[----:B------:R-:W1:Y:S01]  /*1000*/  LDS R22, [R10+0x394] ;  /* 0x000394000a167984 */ /* 0x000e620000000800 */
[-C--:B0-----:R-:W-:Y:S01]  /*1010*/  FFMA R24, R25, R23.reuse, R18 ;  /* 0x0000001719187223 */ /* 0x081fe20000000012 */
[----:B------:R-:W-:-:S02]  /*1020*/  FFMA R18, R26, R23, R5 ;  /* 0x000000171a127223 */ /* 0x000fc40000000005 */
[----:B------:R-:W2:Y:S01]  /*1030*/  LDG.E R5, desc[UR6][R8.64+0x4c] ;  /* 0x00004c0608057981 */ /* 0x000ea2000c1e1900 */
[-C--:B-1----:R-:W-:Y:S01]  /*1040*/  FFMA R28, R25, R22.reuse, R28 ;  /* 0x00000016191c7223 */ /* 0x082fe2000000001c */
[----:B------:R-:W-:Y:S02]  /*1050*/  FFMA R17, R26, R22, R17 ;  /* 0x000000161a117223 */ /* 0x000fe40000000011 */
[----:B------:R-:W0:Y:S04]  /*1060*/  LDS R25, [R10+0x514] ;  /* 0x000514000a197984 */ /* 0x000e280000000800 */
[----:B------:R-:W1:Y:S04]  /*1070*/  LDS R22, [R10+0x518] ;  /* 0x000518000a167984 */ /* 0x000e680000000800 */
[----:B------:R-:W3:Y:S01]  /*1080*/  LDS R26, [R10+0x520] ;  /* 0x000520000a1a7984 */ /* 0x000ee20000000800 */
[----:B----4-:R-:W-:-:S03]  /*1090*/  FFMA R23, R15, R27, R19 ;  /* 0x0000001b0f177223 */ /* 0x010fc60000000013 */
[----:B------:R-:W-:Y:S01]  /*10a0*/  LDS R19, [R10+0x528] ;  /* 0x000528000a137984 */ /* 0x000fe20000000800 */
[C---:B-----5:R-:W-:Y:S01]  /*10b0*/  FFMA R20, R21.reuse, R27, R20 ;  /* 0x0000001b15147223 */ /* 0x060fe20000000014 */
[-C--:B0-----:R-:W-:Y:S01]  /*10c0*/  FFMA R27, R21, R25.reuse, R28 ;  /* 0x00000019151b7223 */ /* 0x081fe2000000001c */
[C---:B------:R-:W-:Y:S01]  /*10d0*/  FFMA R25, R15.reuse, R25, R17 ;  /* 0x000000190f197223 */ /* 0x040fe20000000011 */
[-C--:B-1----:R-:W-:Y:S01]  /*10e0*/  FFMA R15, R15, R22.reuse, R18 ;  /* 0x000000160f0f7223 */ /* 0x082fe20000000012 */
[----:B------:R-:W-:Y:S01]  /*10f0*/  FFMA R21, R21, R22, R24 ;  /* 0x0000001615157223 */ /* 0x000fe20000000018 */
[----:B------:R-:W0:Y:S04]  /*1100*/  LDS R18, [R10+0x524] ;  /* 0x000524000a127984 */ /* 0x000e280000000800 */
[----:B------:R-:W1:Y:S01]  /*1110*/  LDS R22, [R10+0x52c] ;  /* 0x00052c000a167984 */ /* 0x000e620000000800 */
[----:B---3--:R-:W-:-:S03]  /*1120*/  FFMA R24, R2, R26, R27 ;  /* 0x0000001a02187223 */ /* 0x008fc6000000001b */
[----:B------:R-:W3:Y:S01]  /*1130*/  LDG.E R17, desc[UR6][R6.64+0x4c] ;  /* 0x00004c0606117981 */ /* 0x000ee2000c1e1900 */
[----:B------:R-:W-:-:S03]  /*1140*/  FFMA R25, R16, R26, R25 ;  /* 0x0000001a10197223 */ /* 0x000fc60000000019 */
[----:B------:R-:W4:Y:S01]  /*1150*/  LDS R26, [R10+0x530] ;  /* 0x000530000a1a7984 */ /* 0x000f220000000800 */
[-C--:B------:R-:W-:Y:S01]  /*1160*/  FFMA R20, R2, R29.reuse, R20 ;  /* 0x0000001d02147223 */ /* 0x080fe20000000014 */
[C---:B------:R-:W-:Y:S01]  /*1170*/  FFMA R23, R16.reuse, R29, R23 ;  /* 0x0000001d10177223 */ /* 0x040fe20000000017 */
[----:B0-----:R-:W-:Y:S02]  /*1180*/  FFMA R15, R16, R18, R15 ;  /* 0x00000012100f7223 */ /* 0x001fe4000000000f */
[----:B------:R-:W0:Y:S01]  /*1190*/  LDS R16, [R10+0x538] ;  /* 0x000538000a107984 */ /* 0x000e220000000800 */
[CC--:B------:R-:W-:Y:S01]  /*11a0*/  FFMA R20, R3.reuse, R19.reuse, R20 ;  /* 0x0000001303147223 */ /* 0x0c0fe20000000014 */
[----:B-1----:R-:W-:Y:S01]  /*11b0*/  FFMA R27, R3, R22, R24 ;  /* 0x00000016031b7223 */ /* 0x002fe20000000018 */
[----:B------:R-:W-:Y:S02]  /*11c0*/  FFMA R21, R2, R18, R21 ;  /* 0x0000001202157223 */ /* 0x000fe40000000015 */
[----:B------:R-:W5:Y:S04]  /*11d0*/  LDG.E R2, desc[UR6][R8.64+0x50] ;  /* 0x0000500608027981 */ /* 0x000f68000c1e1900 */
[----:B------:R-:W5:Y:S01]  /*11e0*/  LDG.E R18, desc[UR6][R6.64+0x50] ;  /* 0x0000500606127981 */ /* 0x000f62000c1e1900 */
[C---:B------:R-:W-:Y:S01]  /*11f0*/  FFMA R23, R0.reuse, R19, R23 ;  /* 0x0000001300177223 */ /* 0x040fe20000000017 */
[----:B------:R-:W-:-:S02]  /*1200*/  FFMA R25, R0, R22, R25 ;  /* 0x0000001600197223 */ /* 0x000fc40000000019 */
[----:B------:R-:W1:Y:S04]  /*1210*/  LDS R19, [R10+0x534] ;  /* 0x000534000a137984 */ /* 0x000e680000000800 */
[----:B------:R-:W1:Y:S01]  /*1220*/  LDS R22, [R10+0x53c] ;  /* 0x00053c000a167984 */ /* 0x000e620000000800 */
[-C--:B----4-:R-:W-:Y:S01]  /*1230*/  FFMA R24, R3, R26.reuse, R21 ;  /* 0x0000001a03187223 */ /* 0x090fe20000000015 */
[----:B------:R-:W-:Y:S02]  /*1240*/  FFMA R15, R0, R26, R15 ;  /* 0x0000001a000f7223 */ /* 0x000fe4000000000f */
[----:B------:R-:W4:Y:S04]  /*1250*/  LDG.E R0, desc[UR6][R8.64+0x54] ;  /* 0x0000540608007981 */ /* 0x000f28000c1e1900 */
[----:B------:R-:W4:Y:S04]  /*1260*/  LDG.E R3, desc[UR6][R6.64+0x54] ;  /* 0x0000540606037981 */ /* 0x000f28000c1e1900 */
[----:B------:R-:W4:Y:S01]  /*1270*/  LDG.E R21, desc[UR6][R8.64+0x58] ;  /* 0x0000580608157981 */ /* 0x000f22000c1e1900 */
[-C--:B0-----:R-:W-:Y:S01]  /*1280*/  FFMA R28, R13, R16.reuse, R27 ;  /* 0x000000100d1c7223 */ /* 0x081fe2000000001b */
[----:B------:R-:W-:-:S02]  /*1290*/  FFMA R25, R14, R16, R25 ;  /* 0x000000100e197223 */ /* 0x000fc40000000019 */
[----:B------:R-:W4:Y:S01]  /*12a0*/  LDG.E R16, desc[UR6][R6.64+0x58] ;  /* 0x0000580606107981 */ /* 0x000f22000c1e1900 */
[CC--:B-1----:R-:W-:Y:S01]  /*12b0*/  FFMA R20, R13.reuse, R19.reuse, R20 ;  /* 0x000000130d147223 */ /* 0x0c2fe20000000014 */
[----:B------:R-:W-:Y:S02]  /*12c0*/  FFMA R26, R14, R19, R23 ;  /* 0x000000130e1a7223 */ /* 0x000fe40000000017 */
[----:B------:R-:W4:Y:S01]  /*12d0*/  LDG.E R19, desc[UR6][R8.64+0x5c] ;  /* 0x00005c0608137981 */ /* 0x000f22000c1e1900 */
[----:B------:R-:W-:-:S03]  /*12e0*/  FFMA R27, R13, R22, R24 ;  /* 0x000000160d1b7223 */ /* 0x000fc60000000018 */
[----:B------:R-:W4:Y:S04]  /*12f0*/  LDG.E R13, desc[UR6][R6.64+0x5c] ;  /* 0x00005c06060d7981 */ /* 0x000f28000c1e1900 */
[----:B------:R0:W4:Y:S04]  /*1300*/  LDG.E R23, desc[UR6][R8.64+0x60] ;  /* 0x0000600608177981 */ /* 0x000128000c1e1900 */
[----:B------:R1:W4:Y:S01]  /*1310*/  LDG.E R24, desc[UR6][R6.64+0x60] ;  /* 0x0000600606187981 */ /* 0x000322000c1e1900 */
[----:B------:R-:W-:-:S03]  /*1320*/  FFMA R14, R14, R22, R15 ;  /* 0x000000160e0e7223 */ /* 0x000fc6000000000f */
[----:B------:R-:W2:Y:S04]  /*1330*/  LDS R15, [R10+0x540] ;  /* 0x000540000a0f7984 */ /* 0x000ea80000000800 */
[----:B------:R-:W2:Y:S04]  /*1340*/  LDS R22, [R10+0x544] ;  /* 0x000544000a167984 */ /* 0x000ea80000000800 */
[----:B0-----:R-:W-:Y:S04]  /*1350*/  LDS R8, [R10+0x6c0] ;  /* 0x0006c0000a087984 */ /* 0x001fe80000000800 */
[----:B------:R-:W-:Y:S04]  /*1360*/  LDS R9, [R10+0x6c4] ;  /* 0x0006c4000a097984 */ /* 0x000fe80000000800 */
[----:B-1----:R-:W-:Y:S01]  /*1370*/  LDS R6, [R10+0x6d8] ;  /* 0x0006d8000a067984 */ /* 0x002fe20000000800 */
[----:B--2---:R-:W-:-:S03]  /*1380*/  FFMA R29, R5, R15, R20 ;  /* 0x0000000f051d7223 */ /* 0x004fc60000000014 */
[----:B------:R-:W0:Y:S01]  /*1390*/  LDS R20, [R10+0x548] ;  /* 0x000548000a147984 */ /* 0x000e220000000800 */
[C---:B------:R-:W-:Y:S01]  /*13a0*/  FFMA R28, R5.reuse, R22, R28 ;  /* 0x00000016051c7223 */ /* 0x040fe2000000001c */
[----:B0-----:R-:W-:Y:S02]  /*13b0*/  FFMA R27, R5, R20, R27 ;  /* 0x00000014051b7223 */ /* 0x001fe4000000001b */
[----:B------:R-:W0:Y:S01]  /*13c0*/  LDS R5, [R10+0x6c8] ;  /* 0x0006c8000a057984 */ /* 0x000e220000000800 */
[----:B---3--:R-:W-:-:S03]  /*13d0*/  FFMA R26, R17, R15, R26 ;  /* 0x0000000f111a7223 */ /* 0x008fc6000000001a */
[----:B------:R-:W4:Y:S01]  /*13e0*/  LDS R15, [R10+0x6cc] ;  /* 0x0006cc000a0f7984 */ /* 0x000f220000000800 */
[C---:B------:R-:W-:Y:S01]  /*13f0*/  FFMA R25, R17.reuse, R22, R25 ;  /* 0x0000001611197223 */ /* 0x040fe20000000019 */
[----:B------:R-:W-:Y:S02]  /*1400*/  FFMA R17, R17, R20, R14 ;  /* 0x0000001411117223 */ /* 0x000fe4000000000e */
[----:B------:R-:W1:Y:S01]  /*1410*/  LDS R14, [R10+0x6e4] ;  /* 0x0006e4000a0e7984 */ /* 0x000e620000000800 */
[CC--:B-----5:R-:W-:Y:S01]  /*1420*/  FFMA R29, R2.reuse, R8.reuse, R29 ;  /* 0x00000008021d7223 */ /* 0x0e0fe2000000001d */
[-C--:B------:R-:W-:Y:S01]  /*1430*/  FFMA R7, R2, R9.reuse, R28 ;  /* 0x0000000902077223 */ /* 0x080fe2000000001c */
[C---:B------:R-:W-:Y:S01]  /*1440*/  FFMA R26, R18.reuse, R8, R26 ;  /* 0x00000008121a7223 */ /* 0x040fe2000000001a */
[----:B------:R-:W-:Y:S02]  /*1450*/  FFMA R8, R18, R9, R25 ;  /* 0x0000000912087223 */ /* 0x000fe40000000019 */
[----:B------:R-:W2:Y:S01]  /*1460*/  LDS R9, [R10+0x6f0] ;  /* 0x0006f0000a097984 */ /* 0x000ea20000000800 */
[----:B0-----:R-:W-:-:S03]  /*1470*/  FFMA R27, R2, R5, R27 ;  /* 0x00000005021b7223 */ /* 0x001fc6000000001b */
[----:B------:R-:W-:Y:S01]  /*1480*/  LDS R2, [R10+0x6d4] ;  /* 0x0006d4000a027984 */ /* 0x000fe20000000800 */
[-C--:B----4-:R-:W-:Y:S01]  /*1490*/  FFMA R20, R0, R15.reuse, R29 ;  /* 0x0000000f00147223 */ /* 0x090fe2000000001d */
[----:B------:R-:W-:Y:S02]  /*14a0*/  FFMA R25, R3, R15, R26 ;  /* 0x0000000f03197223 */ /* 0x000fe4000000001a */
[----:B------:R-:W0:Y:S01]  /*14b0*/  LDS R15, [R10+0x6d0] ;  /* 0x0006d0000a0f7984 */ /* 0x000e220000000800 */
[-C--:B------:R-:W-:Y:S01]  /*14c0*/  FFMA R20, R21, R6.reuse, R20 ;  /* 0x0000000615147223 */ /* 0x080fe20000000014 */
[----:B------:R-:W-:Y:S02]  /*14d0*/  FFMA R18, R18, R5, R17 ;  /* 0x0000000512127223 */ /* 0x000fe40000000011 */
[----:B------:R-:W-:Y:S01]  /*14e0*/  LDS R5, [R10+0x6dc] ;  /* 0x0006dc000a057984 */ /* 0x000fe20000000800 */
[----:B------:R-:W-:-:S03]  /*14f0*/  FFMA R22, R16, R6, R25 ;  /* 0x0000000610167223 */ /* 0x000fc60000000019 */
[----:B------:R-:W3:Y:S01]  /*1500*/  LDS R6, [R10+0x6e0] ;  /* 0x0006e0000a067984 */ /* 0x000ee20000000800 */
[----:B-1----:R-:W-:-:S03]  /*1510*/  FFMA R20, R19, R14, R20 ;  /* 0x0000000e13147223 */ /* 0x002fc60000000014 */
[----:B------:R-:W-:Y:S01]  /*1520*/  LDS R25, [R10+0x6f4] ;  /* 0x0006f4000a197984 */ /* 0x000fe20000000800 */
[----:B------:R-:W-:-:S03]  /*1530*/  FFMA R17, R13, R14, R22 ;  /* 0x0000000e0d117223 */ /* 0x000fc60000000016 */
[----:B------:R-:W1:Y:S01]  /*1540*/  LDS R14, [R10+0x6ec] ;  /* 0x0006ec000a0e7984 */ /* 0x000e620000000800 */
[----:B--2---:R-:W-:-:S03]  /*1550*/  FFMA R22, R23, R9, R20 ;  /* 0x0000000917167223 */ /* 0x004fc60000000014 */
[----:B------:R-:W2:Y:S01]  /*1560*/  LDS R20, [R10+0x6e8] ;  /* 0x0006e8000a147984 */ /* 0x000ea20000000800 */
[----:B------:R-:W-:Y:S01]  /*1570*/  FFMA R17, R24, R9, R17 ;  /* 0x0000000918117223 */ /* 0x000fe20000000011 */
[----:B------:R-:W-:Y:S02]  /*1580*/  FADD R9, |R22|, -RZ ;  /* 0x800000ff16097221 */ /* 0x000fe40000000200 */
[----:B------:R1:W4:Y:S01]  /*1590*/  LDS R22, [R10+0x6f8] ;  /* 0x0006f8000a167984 */ /* 0x0003220000000800 */
[----:B------:R-:W-:Y:S01]  /*15a0*/  FADD R26, |R17|, -RZ ;  /* 0x800000ff111a7221 */ /* 0x000fe20000000200 */
[----:B------:R-:W-:-:S04]  /*15b0*/  IADD3 R17, PT, PT, R11, 0x2, R12 ;  /* 0x000000020b117810 */ /* 0x000fc80007ffe00c */
[CC--:B------:R-:W-:Y:S02]  /*15c0*/  VIMNMX R12, PT, PT, R9.reuse, R26.reuse, !PT ;  /* 0x0000001a090c7248 */ /* 0x0c0fe40007fe0100 */
[----:B------:R-:W-:Y:S02]  /*15d0*/  VIMNMX R11, PT, PT, R9, R26, PT ;  /* 0x0000001a090b7248 */ /* 0x000fe40003fe0100 */
[----:B------:R-:W-:-:S04]  /*15e0*/  LOP3.LUT R9, R12, 0xfe000000, RZ, 0xc0, !PT ;  /* 0xfe0000000c097812 */ /* 0x000fc800078ec0ff */
[----:B------:R-:W-:Y:S01]  /*15f0*/  LOP3.LUT R28, R9, 0x7e800000, RZ, 0x3c, !PT ;  /* 0x7e800000091c7812 */ /* 0x000fe200078e3cff */
[C---:B0-----:R-:W-:Y:S01]  /*1600*/  FFMA R26, R0.reuse, R15, R7 ;  /* 0x0000000f001a7223 */ /* 0x041fe20000000007 */
[----:B------:R-:W-:-:S03]  /*1610*/  FFMA R27, R0, R2, R27 ;  /* 0x00000002001b7223 */ /* 0x000fc6000000001b */
[-C--:B------:R-:W-:Y:S01]  /*1620*/  FMUL R0, R11, R28.reuse ;  /* 0x0000001c0b007220 */ /* 0x080fe20000400000 */
[----:B------:R-:W-:-:S03]  /*1630*/  FMUL R28, R12, R28 ;  /* 0x0000001c0c1c7220 */ /* 0x000fc60000400000 */
[----:B------:R-:W-:-:S04]  /*1640*/  FMUL R29, R0, R0 ;  /* 0x00000000001d7220 */ /* 0x000fc80000400000 */
[----:B------:R-:W-:Y:S01]  /*1650*/  FFMA R0, R28, R28, R29 ;  /* 0x0000001c1c007223 */ /* 0x000fe2000000001d */
[----:B------:R-:W-:-:S04]  /*1660*/  FFMA R7, R3, R2, R18 ;  /* 0x0000000203077223 */ /* 0x000fc80000000012 */
[----:B------:R-:W-:Y:S01]  /*1670*/  IADD3 R18, PT, PT, R0, -0xd000000, RZ ;  /* 0xf300000000127810 */ /* 0x000fe20007ffe0ff */
[----:B------:R-:W-:-:S03]  /*1680*/  FFMA R8, R3, R15, R8 ;  /* 0x0000000f03087223 */ /* 0x000fc60000000008 */
[----:B------:R-:W-:Y:S01]  /*1690*/  ISETP.GT.U32.AND P0, PT, R18, 0x727fffff, PT ;  /* 0x727fffff1200780c */ /* 0x000fe20003f04070 */
[----:B------:R0:W0:Y:S01]  /*16a0*/  MUFU.RSQ R3, R0 ;  /* 0x0000000000037308 */ /* 0x0000220000001400 */
[CC--:B---3--:R-:W-:Y:S01]  /*16b0*/  FFMA R2, R21.reuse, R6.reuse, R27 ;  /* 0x0000000615027223 */ /* 0x0c8fe2000000001b */
[-C--:B------:R-:W-:Y:S01]  /*16c0*/  FFMA R15, R21, R5.reuse, R26 ;  /* 0x00000005150f7223 */ /* 0x080fe2000000001a */
[C---:B------:R-:W-:Y:S01]  /*16d0*/  FFMA R6, R16.reuse, R6, R7 ;  /* 0x0000000610067223 */ /* 0x040fe20000000007 */
[----:B------:R-:W-:Y:S01]  /*16e0*/  FFMA R8, R16, R5, R8 ;  /* 0x0000000510087223 */ /* 0x000fe20000000008 */
[C---:B-1----:R-:W-:Y:S01]  /*16f0*/  FFMA R10, R19.reuse, R14, R2 ;  /* 0x0000000e130a7223 */ /* 0x042fe20000000002 */
[----:B--2---:R-:W-:Y:S01]  /*1700*/  FFMA R2, R19, R20, R15 ;  /* 0x0000001413027223 */ /* 0x004fe2000000000f */
[C---:B------:R-:W-:Y:S01]  /*1710*/  FFMA R7, R13.reuse, R14, R6 ;  /* 0x0000000e0d077223 */ /* 0x040fe20000000006 */
[----:B------:R-:W-:Y:S01]  /*1720*/  FFMA R8, R13, R20, R8 ;  /* 0x000000140d087223 */ /* 0x000fe20000000008 */
[----:B------:R-:W-:Y:S01]  /*1730*/  BSSY.RECONVERGENT B0, `(.L_x_2) ;  /* 0x000000d000007945 */ /* 0x000fe20003800200 */
[CC--:B----4-:R-:W-:Y:S01]  /*1740*/  FFMA R5, R23.reuse, R22.reuse, R10 ;  /* 0x0000001617057223 */ /* 0x0d0fe2000000000a */
[C---:B------:R-:W-:Y:S01]  /*1750*/  FFMA R22, R24.reuse, R22, R7 ;  /* 0x0000001618167223 */ /* 0x040fe20000000007 */
[-C--:B------:R-:W-:Y:S01]  /*1760*/  FFMA R23, R23, R25.reuse, R2 ;  /* 0x0000001917177223 */ /* 0x080fe20000000002 */
[----:B------:R-:W-:Y:S01]  /*1770*/  FFMA R8, R24, R25, R8 ;  /* 0x0000001918087223 */ /* 0x000fe20000000008 */
[----:B------:R-:W-:Y:S06]  /*1780*/  @!P0 BRA `(.L_x_3) ;  /* 0x00000000000c8947 */ /* 0x000fec0003800000 */
[----:B------:R-:W-:-:S07]  /*1790*/  MOV R16, 0x17b0 ;  /* 0x000017b000107802 */ /* 0x000fce0000000f00 */
[----:B0-----:R-:W-:Y:S05]  /*17a0*/  CALL.REL.NOINC `($__internal_0_$__cuda_sm20_sqrt_rn_f32_slowpath) ;  /* 0x0000000400607944 */ /* 0x001fea0003c00000 */
[----:B------:R-:W-:Y:S05]  /*17b0*/  BRA `(.L_x_4) ;  /* 0x0000000000107947 */ /* 0x000fea0003800000 */
.L_x_3:
[----:B0-----:R-:W-:Y:S01]  /*17c0*/  FMUL.FTZ R7, R0, R3 ;  /* 0x0000000300077220 */ /* 0x001fe20000410000 */
[----:B------:R-:W-:-:S03]  /*17d0*/  FMUL.FTZ R3, R3, 0.5 ;  /* 0x3f00000003037820 */ /* 0x000fc60000410000 */
[----:B------:R-:W-:-:S04]  /*17e0*/  FFMA R0, -R7, R7, R0 ;  /* 0x0000000707007223 */ /* 0x000fc80000000100 */
[----:B------:R-:W-:-:S07]  /*17f0*/  FFMA R0, R0, R3, R7 ;  /* 0x0000000300007223 */ /* 0x000fce0000000007 */
.L_x_4:
[----:B------:R-:W-:Y:S05]  /*1800*/  BSYNC.RECONVERGENT B0 ;  /* 0x0000000000007941 */ /* 0x000fea0003800200 */
.L_x_2:
[----:B------:R-:W-:Y:S01]  /*1810*/  FADD R23, |R23|, -RZ ;  /* 0x800000ff17177221 */ /* 0x000fe20000000200 */
[----:B------:R-:W-:Y:S01]  /*1820*/  FADD R8, |R8|, -RZ ;  /* 0x800000ff08087221 */ /* 0x000fe20000000200 */
[----:B------:R-:W-:Y:S01]  /*1830*/  FSETP.NEU.AND P0, PT, R11, RZ, PT ;  /* 0x000000ff0b00720b */ /* 0x000fe20003f0d000 */
[----:B------:R-:W-:Y:S01]  /*1840*/  BSSY.RECONVERGENT B0, `(.L_x_5) ;  /* 0x000001a000007945 */ /* 0x000fe20003800200 */
[----:B------:R-:W-:Y:S02]  /*1850*/  LOP3.LUT R9, R9, 0x800000, RZ, 0xfc, !PT ;  /* 0x0080000009097812 */ /* 0x000fe400078efcff */
[CC--:B------:R-:W-:Y:S02]  /*1860*/  VIMNMX R6, PT, PT, R23.reuse, R8.reuse, !PT ;  /* 0x0000000817067248 */ /* 0x0c0fe40007fe0100 */
[----:B------:R-:W-:Y:S02]  /*1870*/  VIMNMX R8, PT, PT, R23, R8, PT ;  /* 0x0000000817087248 */ /* 0x000fe40003fe0100 */
[----:B------:R-:W-:-:S04]  /*1880*/  LOP3.LUT R7, R6, 0xfe000000, RZ, 0xc0, !PT ;  /* 0xfe00000006077812 */ /* 0x000fc800078ec0ff */
[----:B------:R-:W-:Y:S01]  /*1890*/  LOP3.LUT R3, R7, 0x7e800000, RZ, 0x3c, !PT ;  /* 0x7e80000007037812 */ /* 0x000fe200078e3cff */
[----:B------:R-:W-:Y:S01]  /*18a0*/  @P0 FMUL R12, R9, R0 ;  /* 0x00000000090c0220 */ /* 0x000fe20000400000 */
[----:B------:R-:W-:-:S03]  /*18b0*/  FSETP.NEU.AND P0, PT, R11, +INF , PT ;  /* 0x7f8000000b00780b */ /* 0x000fc60003f0d000 */
[-C--:B------:R-:W-:Y:S01]  /*18c0*/  FMUL R2, R8, R3.reuse ;  /* 0x0000000308027220 */ /* 0x080fe20000400000 */
[----:B------:R-:W-:Y:S01]  /*18d0*/  FMUL R3, R6, R3 ;  /* 0x0000000306037220 */ /* 0x000fe20000400000 */
[----:B------:R-:W-:Y:S02]  /*18e0*/  FMUL R9, R12, 0.29890000820159912109 ;  /* 0x3e99096c0c097820 */ /* 0x000fe40000400000 */
[----:B------:R-:W-:-:S03]  /*18f0*/  FMUL R2, R2, R2 ;  /* 0x0000000202027220 */ /* 0x000fc60000400000 */
[----:B------:R-:W-:Y:S01]  /*1900*/  FSEL R9, R9, +INF , P0 ;  /* 0x7f80000009097808 */ /* 0x000fe20000000000 */
[----:B------:R-:W-:-:S04]  /*1910*/  FFMA R2, R3, R3, R2 ;  /* 0x0000000303027223 */ /* 0x000fc80000000002 */
[----:B------:R0:W1:Y:S01]  /*1920*/  MUFU.RSQ R3, R2 ;  /* 0x0000000200037308 */ /* 0x0000620000001400 */
[----:B------:R-:W-:-:S04]  /*1930*/  IADD3 R10, PT, PT, R2, -0xd000000, RZ ;  /* 0xf3000000020a7810 */ /* 0x000fc80007ffe0ff */
[----:B------:R-:W-:-:S13]  /*1940*/  ISETP.GT.U32.AND P1, PT, R10, 0x727fffff, PT ;  /* 0x727fffff0a00780c */ /* 0x000fda0003f24070 */
[----:B01----:R-:W-:Y:S05]  /*1950*/  @!P1 BRA `(.L_x_6) ;  /* 0x0000000000109947 */ /* 0x003fea0003800000 */
[----:B------:R-:W-:Y:S02]  /*1960*/  MOV R0, R2 ;  /* 0x0000000200007202 */ /* 0x000fe40000000f00 */
[----:B------:R-:W-:-:S07]  /*1970*/  MOV R16, 0x1990 ;  /* 0x0000199000107802 */ /* 0x000fce0000000f00 */
[----:B------:R-:W-:Y:S05]  /*1980*/  CALL.REL.NOINC `($__internal_0_$__cuda_sm20_sqrt_rn_f32_slowpath) ;  /* 0x0000000000e87944 */ /* 0x000fea0003c00000 */
[----:B------:R-:W-:Y:S05]  /*1990*/  BRA `(.L_x_7) ;  /* 0x0000000000107947 */ /* 0x000fea0003800000 */
.L_x_6:
[----:B------:R-:W-:Y:S01]  /*19a0*/  FMUL.FTZ R11, R2, R3 ;  /* 0x00000003020b7220 */ /* 0x000fe20000410000 */
[----:B------:R-:W-:-:S03]  /*19b0*/  FMUL.FTZ R3, R3, 0.5 ;  /* 0x3f00000003037820 */ /* 0x000fc60000410000 */
[----:B------:R-:W-:-:S04]  /*19c0*/  FFMA R0, -R11, R11, R2 ;  /* 0x0000000b0b007223 */ /* 0x000fc80000000102 */
[----:B------:R-:W-:-:S07]  /*19d0*/  FFMA R0, R0, R3, R11 ;  /* 0x0000000300007223 */ /* 0x000fce000000000b */
.L_x_7:
[----:B------:R-:W-:Y:S05]  /*19e0*/  BSYNC.RECONVERGENT B0 ;  /* 0x0000000000007941 */ /* 0x000fea0003800200 */
.L_x_5:
        /* <DEDUP_REMOVED lines=13> */
[----:B------:R-:W-:Y:S02]  /*1ac0*/  FMUL R6, R6, 0.58700001239776611328 ;  /* 0x3f1645a206067820 */ /* 0x000fe40000400000 */
[----:B------:R-:W-:-:S03]  /*1ad0*/  FMUL R3, R3, R3 ;  /* 0x0000000303037220 */ /* 0x000fc60000400000 */
[----:B------:R-:W-:Y:S01]  /*1ae0*/  FSEL R6, R6, +INF , P0 ;  /* 0x7f80000006067808 */ /* 0x000fe20000000000 */
[----:B------:R-:W-:-:S04]  /*1af0*/  FFMA R0, R2, R2, R3 ;  /* 0x0000000202007223 */ /* 0x000fc80000000003 */
[----:B------:R0:W1:Y:S01]  /*1b00*/  MUFU.RSQ R3, R0 ;  /* 0x0000000000037308 */ /* 0x0000620000001400 */
[----:B------:R-:W-:Y:S01]  /*1b10*/  IADD3 R2, PT, PT, R0, -0xd000000, RZ ;  /* 0xf300000000027810 */ /* 0x000fe20007ffe0ff */
[----:B------:R-:W-:-:S03]  /*1b20*/  FADD R9, R9, R6 ;  /* 0x0000000609097221 */ /* 0x000fc60000000000 */
[----:B------:R-:W-:-:S13]  /*1b30*/  ISETP.GT.U32.AND P1, PT, R2, 0x727fffff, PT ;  /* 0x727fffff0200780c */ /* 0x000fda0003f24070 */
[----:B01----:R-:W-:Y:S05]  /*1b40*/  @!P1 BRA `(.L_x_9) ;  /* 0x00000000000c9947 */ /* 0x003fea0003800000 */
[----:B------:R-:W-:-:S07]  /*1b50*/  MOV R16, 0x1b70 ;  /* 0x00001b7000107802 */ /* 0x000fce0000000f00 */
[----:B------:R-:W-:Y:S05]  /*1b60*/  CALL.REL.NOINC `($__internal_0_$__cuda_sm20_sqrt_rn_f32_slowpath) ;  /* 0x0000000000707944 */ /* 0x000fea0003c00000 */
[----:B------:R-:W-:Y:S05]  /*1b70*/  BRA `(.L_x_10) ;  /* 0x0000000000107947 */ /* 0x000fea0003800000 */
.L_x_9:
[----:B------:R-:W-:Y:S01]  /*1b80*/  FMUL.FTZ R7, R0, R3 ;  /* 0x0000000300077220 */ /* 0x000fe20000410000 */
[----:B------:R-:W-:-:S03]  /*1b90*/  FMUL.FTZ R3, R3, 0.5 ;  /* 0x3f00000003037820 */ /* 0x000fc60000410000 */
[----:B------:R-:W-:-:S04]  /*1ba0*/  FFMA R0, -R7, R7, R0 ;  /* 0x0000000707007223 */ /* 0x000fc80000000100 */
[----:B------:R-:W-:-:S07]  /*1bb0*/  FFMA R0, R0, R3, R7 ;  /* 0x0000000300007223 */ /* 0x000fce0000000007 */
.L_x_10:
[----:B------:R-:W-:Y:S05]  /*1bc0*/  BSYNC.RECONVERGENT B0 ;  /* 0x0000000000007941 */ /* 0x000fea0003800200 */
.L_x_8:
[----:B------:R-:W-:Y:S01]  /*1bd0*/  FSETP.NEU.AND P0, PT, R5, RZ, PT ;  /* 0x000000ff0500720b */ /* 0x000fe20003f0d000 */
[----:B------:R-:W0:Y:S01]  /*1be0*/  LDCU UR5, c[0x0][0x3a0] ;  /* 0x00007400ff0577ac */ /* 0x000e220008000800 */
[----:B------:R-:W-:Y:S01]  /*1bf0*/  LOP3.LUT R11, R11, 0x800000, RZ, 0xfc, !PT ;  /* 0x008000000b0b7812 */ /* 0x000fe200078efcff */
[----:B------:R-:W-:Y:S01]  /*1c00*/  HFMA2 R3, -RZ, RZ, 0, 1.78813934326171875e-07 ;  /* 0x00000003ff037431 */ /* 0x000fe200000001ff */
[----:B------:R-:W-:Y:S01]  /*1c10*/  IADD3 R4, PT, PT, R4, UR4, RZ ;  /* 0x0000000404047c10 */ /* 0x000fe2000fffe0ff */
[----:B------:R-:W1:Y:S08]  /*1c20*/  LDCU.64 UR8, c[0x0][0x388] ;  /* 0x00007100ff0877ac */ /* 0x000e700008000a00 */
[----:B------:R-:W-:Y:S01]  /*1c30*/  @P0 FMUL R10, R11, R0 ;  /* 0x000000000b0a0220 */ /* 0x000fe20000400000 */
[----:B------:R-:W-:-:S03]  /*1c40*/  FSETP.NEU.AND P0, PT, R5, +INF , PT ;  /* 0x7f8000000500780b */ /* 0x000fc60003f0d000 */
[----:B------:R-:W-:Y:S01]  /*1c50*/  FMUL R10, R10, 0.11400000005960464478 ;  /* 0x3de978d50a0a7820 */ /* 0x000fe20000400000 */
[----:B0-----:R-:W-:-:S04]  /*1c60*/  IMAD R4, R17, UR5, R4 ;  /* 0x0000000511047c24 */ /* 0x001fc8000f8e0204 */
[----:B------:R-:W-:Y:S01]  /*1c70*/  FSEL R10, R10, +INF , P0 ;  /* 0x7f8000000a0a7808 */ /* 0x000fe20000000000 */
[----:B------:R-:W-:-:S04]  /*1c80*/  IMAD R4, R4, R3, 0x6 ;  /* 0x0000000604047424 */ /* 0x000fc800078e0203 */
[----:B------:R-:W-:-:S05]  /*1c90*/  FADD R10, R9, R10 ;  /* 0x0000000a090a7221 */ /* 0x000fca0000000000 */
[----:B------:R-:W-:-:S04]  /*1ca0*/  FSETP.GT.AND P0, PT, R10, 40, PT ;  /* 0x422000000a00780b */ /* 0x000fc80003f04000 */
[----:B------:R-:W-:Y:S02]  /*1cb0*/  FSEL R0, RZ, 255, !P0 ;  /* 0x437f0000ff007808 */ /* 0x000fe40004000000 */
[C---:B-1----:R-:W-:Y:S02]  /*1cc0*/  IADD3 R2, P0, PT, R4.reuse, UR8, RZ ;  /* 0x0000000804027c10 */ /* 0x042fe4000ff1e0ff */
[----:B------:R-:W0:Y:S02]  /*1cd0*/  F2I.U32.TRUNC.NTZ R5, R0 ;  /* 0x0000000000057305 */ /* 0x000e24000020f000 */
[----:B------:R-:W-:-:S05]  /*1ce0*/  LEA.HI.X.SX32 R3, R4, UR9, 0x1, P0 ;  /* 0x0000000904037c11 */ /* 0x000fca00080f0eff */
[----:B0-----:R-:W-:Y:S04]  /*1cf0*/  STG.E.U8 desc[UR6][R2.64], R5 ;  /* 0x0000000502007986 */ /* 0x001fe8000c101106 */
[----:B------:R-:W-:Y:S04]  /*1d00*/  STG.E.U8 desc[UR6][R2.64+0x1], R5 ;  /* 0x0000010502007986 */ /* 0x000fe8000c101106 */
[----:B------:R-:W-:Y:S01]  /*1d10*/  STG.E.U8 desc[UR6][R2.64+0x2], R5 ;  /* 0x0000020502007986 */ /* 0x000fe2000c101106 */
[----:B------:R-:W-:Y:S05]  /*1d20*/  EXIT ;  /* 0x000000000000794d */ /* 0x000fea0003800000 */
        .weak           $__internal_0_$__cuda_sm20_sqrt_rn_f32_slowpath
        .type           $__internal_0_$__cuda_sm20_sqrt_rn_f32_slowpath,@function
        .size           $__internal_0_$__cuda_sm20_sqrt_rn_f32_slowpath,(.L_x_26 - $__internal_0_$__cuda_sm20_sqrt_rn_f32_slowpath)
$__internal_0_$__cuda_sm20_sqrt_rn_f32_slowpath:
[----:B------:R-:W-:-:S13]  /*1d30*/  LOP3.LUT P0, RZ, R0, 0x7fffffff, RZ, 0xc0, !PT ;  /* 0x7fffffff00ff7812 */ /* 0x000fda000780c0ff */
[----:B------:R-:W-:Y:S01]  /*1d40*/  @!P0 MOV R2, R0 ;  /* 0x0000000000028202 */ /* 0x000fe20000000f00 */
[----:B------:R-:W-:Y:S06]  /*1d50*/  @!P0 BRA `(.L_x_11) ;  /* 0x0000000000408947 */ /* 0x000fec0003800000 */
[----:B------:R-:W-:-:S13]  /*1d60*/  FSETP.GEU.FTZ.AND P0, PT, R0, RZ, PT ;  /* 0x000000ff0000720b */ /* 0x000fda0003f1e000 */
[----:B------:R-:W-:Y:S01]  /*1d70*/  @!P0 MOV R2, 0x7fffffff ;  /* 0x7fffffff00028802 */ /* 0x000fe20000000f00 */
[----:B------:R-:W-:Y:S06]  /*1d80*/  @!P0 BRA `(.L_x_11) ;  /* 0x0000000000348947 */ /* 0x000fec0003800000 */
[----:B------:R-:W-:-:S13]  /*1d90*/  FSETP.GTU.FTZ.AND P0, PT, |R0|, +INF , PT ;  /* 0x7f8000000000780b */ /* 0x000fda0003f1c200 */
[----:B------:R-:W-:Y:S01]  /*1da0*/  @P0 FADD.FTZ R2, R0, 1 ;  /* 0x3f80000000020421 */ /* 0x000fe20000010000 */
[----:B------:R-:W-:Y:S06]  /*1db0*/  @P0 BRA `(.L_x_11) ;  /* 0x0000000000280947 */ /* 0x000fec0003800000 */
[----:B------:R-:W-:-:S13]  /*1dc0*/  FSETP.NEU.FTZ.AND P0, PT, |R0|, +INF , PT ;  /* 0x7f8000000000780b */ /* 0x000fda0003f1d200 */
[----:B------:R-:W-:-:S04]  /*1dd0*/  @P0 FFMA R3, R0, 1.84467440737095516160e+19, RZ ;  /* 0x5f80000000030823 */ /* 0x000fc800000000ff */
[----:B------:R-:W0:Y:S02]  /*1de0*/  @P0 MUFU.RSQ R2, R3 ;  /* 0x0000000300020308 */ /* 0x000e240000001400 */
[----:B0-----:R-:W-:Y:S01]  /*1df0*/  @P0 FMUL.FTZ R14, R3, R2 ;  /* 0x00000002030e0220 */ /* 0x001fe20000410000 */
[----:B------:R-:W-:Y:S01]  /*1e00*/  @P0 FMUL.FTZ R15, R2, 0.5 ;  /* 0x3f000000020f0820 */ /* 0x000fe20000410000 */
[----:B------:R-:W-:Y:S02]  /*1e10*/  @!P0 MOV R2, R0 ;  /* 0x0000000000028202 */ /* 0x000fe40000000f00 */
[----:B------:R-:W-:-:S04]  /*1e20*/  @P0 FADD.FTZ R13, -R14, -RZ ;  /* 0x800000ff0e0d0221 */ /* 0x000fc80000010100 */
[----:B------:R-:W-:-:S04]  /*1e30*/  @P0 FFMA R13, R14, R13, R3 ;  /* 0x0000000d0e0d0223 */ /* 0x000fc80000000003 */
[----:B------:R-:W-:-:S04]  /*1e40*/  @P0 FFMA R13, R13, R15, R14 ;  /* 0x0000000f0d0d0223 */ /* 0x000fc8000000000e */
[----:B------:R-:W-:-:S07]  /*1e50*/  @P0 FMUL.FTZ R2, R13, 2.3283064365386962891e-10 ;  /* 0x2f8000000d020820 */ /* 0x000fce0000410000 */
.L_x_11:
[----:B------:R-:W-:Y:S01]  /*1e60*/  HFMA2 R3, -RZ, RZ, 0, 0 ;  /* 0x00000000ff037431 */ /* 0x000fe200000001ff */
[----:B------:R-:W-:Y:S02]  /*1e70*/  MOV R0, R2 ;  /* 0x0000000200007202 */ /* 0x000fe40000000f00 */
[----:B------:R-:W-:-:S04]  /*1e80*/  MOV R2, R16 ;  /* 0x0000001000027202 */ /* 0x000fc80000000f00 */
[----:B------:R-:W-:Y:S05]  /*1e90*/  RET.REL.NODEC R2 `(_Z17sobel_kernel_32x8PhS_PfS0_i) ;  /* 0xffffffe002587950 */ /* 0x000fea0003c3ffff */
.L_x_12:
[----:B------:R-:W-:-:S00]  /*1ea0*/  BRA `(.L_x_12) ;  /* 0xfffffffc00fc7947 */ /* 0x000fc0000383ffff */
[----:B------:R-:W-:-:S00]  /*1eb0*/  NOP ;  /* 0x0000000000007918 */ /* 0x000fc00000000000 */
        /* <DEDUP_REMOVED lines=12> */
.L_x_26:


//--------------------- .text._Z18sobel_kernel_16x16PhS_PfS0_i --------------------------
	.section	.text._Z18sobel_kernel_16x16PhS_PfS0_i,"ax",@progbits
	.align	128
        .global         _Z18sobel_kernel_16x16PhS_PfS0_i
        .type           _Z18sobel_kernel_16x16PhS_PfS0_i,@function
        .size           _Z18sobel_kernel_16x16PhS_PfS0_i,(.L_x_27 - _Z18sobel_kernel_16x16PhS_PfS0_i)
        .other          _Z18sobel_kernel_16x16PhS_PfS0_i,@"STO_CUDA_ENTRY STV_DEFAULT"
_Z18sobel_kernel_16x16PhS_PfS0_i:
.text._Z18sobel_kernel_16x16PhS_PfS0_i:
        /* <DEDUP_REMOVED lines=17> */
[----:B------:R-:W-:Y:S01]  /*0110*/  IMAD.HI.U32 R5, R0, -0x77777777, RZ ;  /* 0x8888888900057827 */ /* 0x000fe200078e00ff */
[----:B------:R-:W0:Y:S03]  /*0120*/  LDCU.64 UR8, c[0x0][0x380] ;  /* 0x00007000ff0877ac */ /* 0x000e260008000a00 */
[----:B------:R-:W-:Y:S01]  /*0130*/  IMAD R2, R13, 0x89, RZ ;  /* 0x000000890d027824 */ /* 0x000fe200078e02ff */
[----:B------:R-:W-:-:S04]  /*0140*/  SHF.R.U32.HI R5, RZ, 0x5, R5 ;  /* 0x00000005ff057819 */ /* 0x000fc80000011605 */
[----:B------:R-:W-:Y:S02]  /*0150*/  LOP3.LUT R2, R2, 0xffff, RZ, 0xc0, !PT ;  /* 0x0000ffff02027812 */ /* 0x000fe400078ec0ff */
[----:B------:R-:W-:Y:S02]  /*0160*/  IADD3 R15, PT, PT, R12, R5, RZ ;  /* 0x000000050c0f7210 */ /* 0x000fe40007ffe0ff */
[----:B------:R-:W-:-:S04]  /*0170*/  SHF.R.U32.HI R2, RZ, 0xd, R2 ;  /* 0x0000000dff027819 */ /* 0x000fc80000011602 */
[----:B------:R-:W-:Y:S02]  /*0180*/  PRMT R3, R2, 0x9910, RZ ;  /* 0x0000991002037816 */ /* 0x000fe400000000ff */
[----:B------:R-:W1:Y:S03]  /*0190*/  LDC R2, c[0x0][0x3a0] ;  /* 0x0000e800ff027b82 */ /* 0x000e660000000800 */
[----:B------:R-:W-:-:S05]  /*01a0*/  IMAD R3, R3, 0x3c, RZ ;  /* 0x0000003c03037824 */ /* 0x000fca00078e02ff */
[----:B------:R-:W-:-:S04]  /*01b0*/  IADD3 R3, PT, PT, RZ, -R3, RZ ;  /* 0x80000003ff037210 */ /* 0x000fc80007ffe0ff */
[----:B------:R-:W-:-:S04]  /*01c0*/  PRMT R3, R3, 0x7710, RZ ;  /* 0x0000771003037816 */ /* 0x000fc800000000ff */
[----:B------:R-:W-:-:S04]  /*01d0*/  IADD3 R3, PT, PT, R0, R3, RZ ;  /* 0x0000000300037210 */ /* 0x000fc80007ffe0ff */
[----:B------:R-:W-:Y:S01]  /*01e0*/  LOP3.LUT R3, R3, 0xff, RZ, 0xc0, !PT ;  /* 0x000000ff03037812 */ /* 0x000fe200078ec0ff */
[----:B-1----:R-:W-:-:S04]  /*01f0*/  IMAD R10, R15, R2, UR4 ;  /* 0x000000040f0a7e24 */ /* 0x002fc8000f8e0202 */
[----:B------:R-:W-:-:S04]  /*0200*/  IMAD R3, R10, 0x3, R3 ;  /* 0x000000030a037824 */ /* 0x000fc800078e0203 */
[----:B------:R-:W-:Y:S01]  /*0210*/  IMAD R15, R2, 0xc, R3 ;  /* 0x0000000c020f7824 */ /* 0x000fe200078e0203 */
[----:B0-----:R-:W-:-:S03]  /*0220*/  IADD3 R20, P0, PT, R3, UR8, RZ ;  /* 0x0000000803147c10 */ /* 0x001fc6000ff1e0ff */
        /* <DEDUP_REMOVED lines=8> */
[----:B------:R-:W-:Y:S02]  /*02b0*/  IADD3 R14, P1, PT, R3, UR8, RZ ;  /* 0x00000008030e7c10 */ /* 0x000fe4000ff3e0ff */
[----:B------:R-:W-:Y:S01]  /*02c0*/  LEA.HI.X.SX32 R17, R17, UR9, 0x1, P0 ;  /* 0x0000000911117c11 */ /* 0x000fe200080f0eff */
[----:B------:R-:W3:Y:S01]  /*02d0*/  LDG.E.U8 R18, desc[UR6][R18.64] ;  /* 0x0000000612127981 */ /* 0x000ee2000c1e1100 */
[----:B------:R-:W-:-:S02]  /*02e0*/  IADD3 R2, P0, PT, R22, UR8, RZ ;  /* 0x0000000816027c10 */ /* 0x000fc4000ff1e0ff */
[----:B------:R-:W-:Y:S01]  /*02f0*/  LEA.HI.X.SX32 R15, R3, UR9, 0x1, P1 ;  /* 0x00000009030f7c11 */ /* 0x000fe200088f0eff */
[----:B------:R1:W5:Y:S01]  /*0300*/  LDG.E.U8 R16, desc[UR6][R16.64] ;  /* 0x0000000610107981 */ /* 0x000362000c1e1100 */
[----:B------:R-:W-:-:S03]  /*0310*/  LEA.HI.X.SX32 R3, R22, UR9, 0x1, P0 ;  /* 0x0000000916037c11 */ /* 0x000fc600080f0eff */
[----:B------:R-:W4:Y:S04]  /*0320*/  LDG.E.U8 R14, desc[UR6][R14.64] ;  /* 0x000000060e0e7981 */ /* 0x000f28000c1e1100 */
[----:B------:R1:W4:Y:S01]  /*0330*/  LDG.E.U8 R2, desc[UR6][R2.64] ;  /* 0x0000000602027981 */ /* 0x000322000c1e1100 */
[----:B------:R-:W-:-:S05]  /*0340*/  IMAD R13, R13, 0xab, RZ ;  /* 0x000000ab0d0d7824 */ /* 0x000fca00078e02ff */
[----:B------:R-:W-:-:S04]  /*0350*/  LOP3.LUT R13, R13, 0xffff, RZ, 0xc0, !PT ;  /* 0x0000ffff0d0d7812 */ /* 0x000fc800078ec0ff */
[----:B------:R-:W-:-:S04]  /*0360*/  SHF.R.U32.HI R13, RZ, 0x9, R13 ;  /* 0x00000009ff0d7819 */ /* 0x000fc8000001160d */
[----:B0-----:R-:W-:Y:S01]  /*0370*/  PRMT R21, R13, 0x9910, RZ ;  /* 0x000099100d157816 */ /* 0x001fe200000000ff */
[----:B------:R-:W0:Y:S04]  /*0380*/  S2R R22, SR_CgaCtaId ;  /* 0x0000000000167919 */ /* 0x000e280000008800 */
[----:B------:R-:W-:-:S05]  /*0390*/  IMAD R20, R21, 0x67, RZ ;  /* 0x0000006715147824 */ /* 0x000fca00078e02ff */
[----:B------:R-:W-:-:S04]  /*03a0*/  LOP3.LUT R20, R20, 0xffff, RZ, 0xc0, !PT ;  /* 0x0000ffff14147812 */ /* 0x000fc800078ec0ff */
[----:B-1----:R-:W-:-:S04]  /*03b0*/  SHF.R.U32.HI R17, RZ, 0xb, R20 ;  /* 0x0000000bff117819 */ /* 0x002fc80000011614 */
[----:B------:R-:W-:-:S05]  /*03c0*/  PRMT R3, R17, 0x9910, RZ ;  /* 0x0000991011037816 */ /* 0x000fca00000000ff */
[----:B------:R-:W-:-:S05]  /*03d0*/  IMAD R3, R3, 0x14, RZ ;  /* 0x0000001403037824 */ /* 0x000fca00078e02ff */
[----:B------:R-:W-:Y:S02]  /*03e0*/  IADD3 R20, PT, PT, RZ, -R3, RZ ;  /* 0x80000003ff147210 */ /* 0x000fe40007ffe0ff */
[----:B------:R-:W-:Y:S02]  /*03f0*/  LEA R3, R21, R21, 0x1 ;  /* 0x0000001515037211 */ /* 0x000fe400078e08ff */
[----:B------:R-:W-:Y:S02]  /*0400*/  PRMT R20, R20, 0x7710, RZ ;  /* 0x0000771014147816 */ /* 0x000fe400000000ff */
[----:B------:R-:W-:Y:S02]  /*0410*/  IADD3 R15, PT, PT, RZ, -R3, RZ ;  /* 0x80000003ff0f7210 */ /* 0x000fe40007ffe0ff */
[----:B------:R-:W-:Y:S02]  /*0420*/  MOV R3, 0x400 ;  /* 0x0000040000037802 */ /* 0x000fe40000000f00 */
[----:B------:R-:W-:-:S02]  /*0430*/  IADD3 R13, PT, PT, R13, R20, RZ ;  /* 0x000000140d0d7210 */ /* 0x000fc40007ffe0ff */
[----:B------:R-:W-:Y:S02]  /*0440*/  PRMT R15, R15, 0x7710, RZ ;  /* 0x000077100f0f7816 */ /* 0x000fe400000000ff */
[----:B0-----:R-:W-:Y:S02]  /*0450*/  LEA R20, R22, R3, 0x18 ;  /* 0x0000000316147211 */ /* 0x001fe400078ec0ff */
[----:B------:R-:W-:Y:S02]  /*0460*/  LOP3.LUT R13, R13, 0xff, RZ, 0xc0, !PT ;  /* 0x000000ff0d0d7812 */ /* 0x000fe400078ec0ff */
[----:B------:R-:W-:-:S03]  /*0470*/  IADD3 R0, PT, PT, R0, R15, RZ ;  /* 0x0000000f00007210 */ /* 0x000fc60007ffe0ff */
[----:B------:R-:W-:Y:S01]  /*0480*/  IMAD R13, R13, 0xc, R20 ;  /* 0x0000000c0d0d7824 */ /* 0x000fe200078e0214 */
[----:B------:R-:W-:-:S04]  /*0490*/  LOP3.LUT R0, R0, 0xff, RZ, 0xc0, !PT ;  /* 0x000000ff00007812 */ /* 0x000fc800078ec0ff */
[----:B------:R-:W-:-:S05]  /*04a0*/  LEA R0, R0, R13, 0x2 ;  /* 0x0000000d00007211 */ /* 0x000fca00078e10ff */
[----:B------:R-:W-:Y:S01]  /*04b0*/  IMAD R5, R5, 0xf0, R0 ;  /* 0x000000f005057824 */ /* 0x000fe200078e0200 */
[----:B--2---:R-:W-:Y:S02]  /*04c0*/  I2FP.F32.U32 R10, R10 ;  /* 0x0000000a000a7245 */ /* 0x004fe40000201000 */
[----:B---3--:R-:W-:Y:S02]  /*04d0*/  I2FP.F32.U32 R18, R18 ;  /* 0x0000001200127245 */ /* 0x008fe40000201000 */
[----:B-----5:R-:W-:Y:S02]  /*04e0*/  I2FP.F32.U32 R16, R16 ;  /* 0x0000001000107245 */ /* 0x020fe40000201000 */
[----:B----4-:R-:W-:Y:S02]  /*04f0*/  I2FP.F32.U32 R14, R14 ;  /* 0x0000000e000e7245 */ /* 0x010fe40000201000 */
[----:B------:R-:W-:Y:S01]  /*0500*/  I2FP.F32.U32 R2, R2 ;  /* 0x0000000200027245 */ /* 0x000fe20000201000 */
[----:B------:R0:W-:Y:S04]  /*0510*/  STS [R5], R10 ;  /* 0x0000000a05007388 */ /* 0x0001e80000000800 */
[----:B------:R0:W-:Y:S04]  /*0520*/  STS [R5+0x3c0], R18 ;  /* 0x0003c01205007388 */ /* 0x0001e80000000800 */
[----:B------:R0:W-:Y:S04]  /*0530*/  STS [R5+0x780], R16 ;  /* 0x0007801005007388 */ /* 0x0001e80000000800 */
[----:B------:R0:W-:Y:S04]  /*0540*/  STS [R5+0xb40], R14 ;  /* 0x000b400e05007388 */ /* 0x0001e80000000800 */
[----:B------:R0:W-:Y:S02]  /*0550*/  STS [R5+0xf00], R2 ;  /* 0x000f000205007388 */ /* 0x0001e40000000800 */
.L_x_14:
[----:B--2---:R-:W-:Y:S05]  /*0560*/  BSYNC.RECONVERGENT B0 ;  /* 0x0000000000007941 */ /* 0x004fea0003800200 */
.L_x_13:
[----:B------:R-:W-:Y:S06]  /*0570*/  BAR.SYNC.DEFER_BLOCKING 0x0 ;  /* 0x0000000000007b1d */ /* 0x000fec0000010000 */
[----:B0-----:R-:W2:Y:S04]  /*0580*/  LDG.E R2, desc[UR6][R8.64] ;  /* 0x0000000608027981 */ /* 0x001ea8000c1e1900 */
[----:B----4-:R-:W3:Y:S04]  /*0590*/  LDG.E R0, desc[UR6][R6.64] ;  /* 0x0000000606007981 */ /* 0x010ee8000c1e1900 */
[----:B------:R-:W4:Y:S04]  /*05a0*/  LDG.E R14, desc[UR6][R8.64+0x4] ;  /* 0x00000406080e7981 */ /* 0x000f28000c1e1900 */
[----:B------:R-:W5:Y:S04]  /*05b0*/  LDG.E R27, desc[UR6][R6.64+0x4] ;  /* 0x00000406061b7981 */ /* 0x000f68000c1e1900 */
[----:B------:R-:W5:Y:S04]  /*05c0*/  LDG.E R23, desc[UR6][R8.64+0x8] ;  /* 0x0000080608177981 */ /* 0x000f68000c1e1900 */
[----:B------:R-:W5:Y:S04]  /*05d0*/  LDG.E R20, desc[UR6][R6.64+0x8] ;  /* 0x0000080606147981 */ /* 0x000f68000c1e1900 */
[----:B------:R-:W5:Y:S04]  /*05e0*/  LDG.E R16, desc[UR6][R8.64+0xc] ;  /* 0x00000c0608107981 */ /* 0x000f68000c1e1900 */
[----:B------:R-:W5:Y:S01]  /*05f0*/  LDG.E R17, desc[UR6][R6.64+0xc] ;  /* 0x00000c0606117981 */ /* 0x000f62000c1e1900 */
        /* <DEDUP_REMOVED lines=289> */
[----:B0-----:R-:W-:Y:S05]  /*1810*/  CALL.REL.NOINC `($__internal_1_$__cuda_sm20_sqrt_rn_f32_slowpath) ;  /* 0x0000000400607944 */ /* 0x001fea0003c00000 */
[----:B------:R-:W-:Y:S05]  /*1820*/  BRA `(.L_x_17) ;  /* 0x0000000000107947 */ /* 0x000fea0003800000 */
.L_x_16:
[----:B0-----:R-:W-:Y:S01]  /*1830*/  FMUL.FTZ R7, R0, R3 ;  /* 0x0000000300077220 */ /* 0x001fe20000410000 */
[----:B------:R-:W-:-:S03]  /*1840*/  FMUL.FTZ R3, R3, 0.5 ;  /* 0x3f00000003037820 */ /* 0x000fc60000410000 */
[----:B------:R-:W-:-:S04]  /*1850*/  FFMA R0, -R7, R7, R0 ;  /* 0x0000000707007223 */ /* 0x000fc80000000100 */
[----:B------:R-:W-:-:S07]  /*1860*/  FFMA R0, R0, R3, R7 ;  /* 0x0000000300007223 */ /* 0x000fce0000000007 */
.L_x_17:
[----:B------:R-:W-:Y:S05]  /*1870*/  BSYNC.RECONVERGENT B0 ;  /* 0x0000000000007941 */ /* 0x000fea0003800200 */
.L_x_15:
        /* <DEDUP_REMOVED lines=23> */
[----:B------:R-:W-:Y:S05]  /*19f0*/  CALL.REL.NOINC `($__internal_1_$__cuda_sm20_sqrt_rn_f32_slowpath) ;  /* 0x0000000000e87944 */ /* 0x000fea0003c00000 */
[----:B------:R-:W-:Y:S05]  /*1a00*/  BRA `(.L_x_20) ;  /* 0x0000000000107947 */ /* 0x000fea0003800000 */
.L_x_19:
[----:B------:R-:W-:Y:S01]  /*1a10*/  FMUL.FTZ R11, R2, R3 ;  /* 0x00000003020b7220 */ /* 0x000fe20000410000 */
[----:B------:R-:W-:-:S03]  /*1a20*/  FMUL.FTZ R3, R3, 0.5 ;  /* 0x3f00000003037820 */ /* 0x000fc60000410000 */
[----:B------:R-:W-:-:S04]  /*1a30*/  FFMA R0, -R11, R11, R2 ;  /* 0x0000000b0b007223 */ /* 0x000fc80000000102 */
[----:B------:R-:W-:-:S07]  /*1a40*/  FFMA R0, R0, R3, R11 ;  /* 0x0000000300007223 */ /* 0x000fce000000000b */
.L_x_20:
[----:B------:R-:W-:Y:S05]  /*1a50*/  BSYNC.RECONVERGENT B0 ;  /* 0x0000000000007941 */ /* 0x000fea0003800200 */
.L_x_18:
        /* <DEDUP_REMOVED lines=23> */
[----:B------:R-:W-:Y:S05]  /*1bd0*/  CALL.REL.NOINC `($__internal_1_$__cuda_sm20_sqrt_rn_f32_slowpath) ;  /* 0x0000000000707944 */ /* 0x000fea0003c00000 */
[----:B------:R-:W-:Y:S05]  /*1be0*/  BRA `(.L_x_23) ;  /* 0x0000000000107947 */ /* 0x000fea0003800000 */
.L_x_22:
[----:B------:R-:W-:Y:S01]  /*1bf0*/  FMUL.FTZ R7, R0, R3 ;  /* 0x0000000300077220 */ /* 0x000fe20000410000 */
[----:B------:R-:W-:-:S03]  /*1c00*/  FMUL.FTZ R3, R3, 0.5 ;  /* 0x3f00000003037820 */ /* 0x000fc60000410000 */
[----:B------:R-:W-:-:S04]  /*1c10*/  FFMA R0, -R7, R7, R0 ;  /* 0x0000000707007223 */ /* 0x000fc80000000100 */
[----:B------:R-:W-:-:S07]  /*1c20*/  FFMA R0, R0, R3, R7 ;  /* 0x0000000300007223 */ /* 0x000fce0000000007 */
.L_x_23:
[----:B------:R-:W-:Y:S05]  /*1c30*/  BSYNC.RECONVERGENT B0 ;  /* 0x0000000000007941 */ /* 0x000fea0003800200 */
.L_x_21:
        /* <DEDUP_REMOVED lines=22> */
        .weak           $__internal_1_$__cuda_sm20_sqrt_rn_f32_slowpath
        .type           $__internal_1_$__cuda_sm20_sqrt_rn_f32_slowpath,@function
        .size           $__internal_1_$__cuda_sm20_sqrt_rn_f32_slowpath,(.L_x_27 - $__internal_1_$__cuda_sm20_sqrt_rn_f32_slowpath)
$__internal_1_$__cuda_sm20_sqrt_rn_f32_slowpath:
        /* <DEDUP_REMOVED lines=19> */
.L_x_24:
[----:B------:R-:W-:Y:S01]  /*1ed0*/  HFMA2 R3, -RZ, RZ, 0, 0 ;  /* 0x00000000ff037431 */ /* 0x000fe200000001ff */
[----:B------:R-:W-:Y:S02]  /*1ee0*/  MOV R0, R2 ;  /* 0x0000000200007202 */ /* 0x000fe40000000f00 */
[----:B------:R-:W-:-:S04]  /*1ef0*/  MOV R2, R16 ;  /* 0x0000001000027202 */ /* 0x000fc80000000f00 */
[----:B------:R-:W-:Y:S05]  /*1f00*/  RET.REL.NODEC R2 `(_Z18sobel_kernel_16x16PhS_PfS0_i) ;  /* 0xffffffe0023c7950 */ /* 0x000fea0003c3ffff */
.L_x_25:
        /* <DEDUP_REMOVED lines=15> */
.L_x_27:


//--------------------- .nv.shared._Z17sobel_kernel_32x8PhS_PfS0_i --------------------------
	.section	.nv.shared._Z17sobel_kernel_32x8PhS_PfS0_i,"aw",@nobits
	.sectionflags	@""
	.align	4
.nv.shared._Z17sobel_kernel_32x8PhS_PfS0_i:
	.zero		6208


//--------------------- .nv.shared.reserved.0     --------------------------
	.section	.nv.shared.reserved.0,"aw",@nobits
	.weak		__nv_reservedSMEM_offset_0_alias
	.size		__nv_reservedSMEM_offset_0_alias, 0, 64
	.other		__nv_reservedSMEM_offset_0_alias,@"STO_CUDA_RESERVED_SHARED STV_DEFAULT"
__nv_reservedSMEM_offset_0_alias:
	.zero		0
	.zero		64


//--------------------- .nv.shared._Z18sobel_kernel_16x16PhS_PfS0_i --------------------------
	.section	.nv.shared._Z18sobel_kernel_16x16PhS_PfS0_i,"aw",@nobits
	.sectionflags	@""
	.align	4
.nv.shared._Z18sobel_kernel_16x16PhS_PfS0_i:
	.zero		5824


//--------------------- .nv.constant0._Z17sobel_kernel_32x8PhS_PfS0_i --------------------------
	.section	.nv.constant0._Z17sobel_kernel_32x8PhS_PfS0_i,"a",@progbits
	.sectionflags	@""
	.align	4
.nv.constant0._Z17sobel_kernel_32x8PhS_PfS0_i:
	.zero		932


//--------------------- .nv.constant0._Z18sobel_kernel_16x16PhS_PfS0_i --------------------------
	.section	.nv.constant0._Z18sobel_kernel_16x16PhS_PfS0_i,"a",@progbits
	.sectionflags	@""
	.align	4
.nv.constant0._Z18sobel_kernel_16x16PhS_PfS0_i:
	.zero		932


//--------------------- SYMBOLS --------------------------

	.type		.nv.reservedSmem.offset0,@object
	.size		.nv.reservedSmem.offset0,0x4
	.type		.nv.reservedSmem.cap,@object
	.size		.nv.reservedSmem.cap,0x4
